//
// Generated by NVIDIA NVVM Compiler
//
// Compiler Build ID: CL-36424714
// Cuda compilation tools, release 13.0, V13.0.88
// Based on NVVM 20.0.0
//

.version 9.0
.target sm_100
.address_size 64

	// .globl	_Z9integrateddiPdS_ii
.func  (.param .align 16 .b8 func_retval0[16]) __internal_trig_reduction_slowpathd
(
	.param .b64 __internal_trig_reduction_slowpathd_param_0
)
;
.global .align 4 .b8 precalc_xorwow_matrix[102400];
.global .align 4 .b8 precalc_xorwow_offset_matrix[102400];
.global .align 4 .b8 mrg32k3aM1[2304];
.global .align 4 .b8 mrg32k3aM2[2304];
.global .align 4 .b8 mrg32k3aM1SubSeq[2016];
.global .align 4 .b8 mrg32k3aM2SubSeq[2016];
.global .align 4 .b8 mrg32k3aM1Seq[2304];
.global .align 4 .b8 mrg32k3aM2Seq[2304];
.const .align 8 .b8 __cr_lgamma_table[72];
.global .align 8 .b8 __cudart_i2opi_d[144] = {8, 93, 141, 31, 177, 95, 251, 107, 234, 146, 82, 138, 247, 57, 7, 61, 123, 241, 229, 235, 199, 186, 39, 117, 45, 234, 95, 158, 102, 63, 70, 79, 183, 9, 203, 39, 207, 126, 54, 109, 31, 109, 10, 90, 139, 17, 47, 239, 15, 152, 5, 222, 255, 151, 248, 31, 59, 40, 249, 189, 139, 95, 132, 156, 244, 57, 83, 131, 57, 214, 145, 57, 65, 126, 95, 180, 38, 112, 156, 233, 132, 68, 187, 46, 245, 53, 130, 232, 62, 167, 41, 177, 28, 235, 29, 254, 28, 146, 209, 9, 234, 46, 73, 6, 224, 210, 77, 66, 58, 110, 36, 183, 97, 197, 187, 222, 171, 99, 81, 254, 65, 144, 67, 60, 153, 149, 98, 219, 192, 221, 52, 245, 209, 87, 39, 252, 41, 21, 68, 78, 110, 131, 249, 162};
.global .align 16 .b8 __cudart_sin_cos_coeffs[128] = {70, 210, 176, 44, 241, 229, 90, 190, 146, 227, 172, 105, 227, 29, 199, 62, 161, 98, 219, 25, 160, 1, 42, 191, 24, 8, 17, 17, 17, 17, 129, 63, 84, 85, 85, 85, 85, 85, 197, 191, 0, 0, 0, 0, 0, 0, 0, 0, 0, 0, 0, 0, 0, 0, 0, 0, 100, 129, 253, 32, 131, 255, 168, 189, 40, 133, 239, 193, 167, 238, 33, 62, 217, 230, 6, 142, 79, 126, 146, 190, 233, 188, 221, 25, 160, 1, 250, 62, 71, 93, 193, 22, 108, 193, 86, 191, 81, 85, 85, 85, 85, 85, 165, 63, 0, 0, 0, 0, 0, 0, 224, 191, 0, 0, 0, 0, 0, 0, 240, 63};

.visible .entry _Z9integrateddiPdS_ii(
	.param .f64 _Z9integrateddiPdS_ii_param_0,
	.param .f64 _Z9integrateddiPdS_ii_param_1,
	.param .u32 _Z9integrateddiPdS_ii_param_2,
	.param .u64 .ptr .align 1 _Z9integrateddiPdS_ii_param_3,
	.param .u64 .ptr .align 1 _Z9integrateddiPdS_ii_param_4,
	.param .u32 _Z9integrateddiPdS_ii_param_5,
	.param .u32 _Z9integrateddiPdS_ii_param_6
)
{
	.reg .pred 	%p<44>;
	.reg .b32 	%r<221>;
	.reg .b64 	%rd<82>;
	.reg .b64 	%fd<263>;

	ld.param.f64 	%fd42, [_Z9integrateddiPdS_ii_param_1];
	ld.param.u32 	%r91, [_Z9integrateddiPdS_ii_param_2];
	ld.param.u64 	%rd6, [_Z9integrateddiPdS_ii_param_3];
	ld.param.u32 	%r92, [_Z9integrateddiPdS_ii_param_5];
	cvta.to.global.u64 	%rd1, %rd6;
	mov.u32 	%r1, %tid.x;
	mov.u32 	%r2, %ctaid.x;
	mov.u32 	%r94, %ntid.x;
	mul.lo.s32 	%r3, %r2, %r94;
	add.s32 	%r4, %r3, %r1;
	mov.u32 	%r5, %tid.y;
	mov.u32 	%r95, %ctaid.y;
	mov.u32 	%r96, %ntid.y;
	mul.lo.s32 	%r6, %r95, %r96;
	add.s32 	%r97, %r6, %r5;
	mul.lo.s32 	%r7, %r92, %r97;
	add.s32 	%r98, %r7, %r4;
	xor.b32  	%r99, %r98, -1429050551;
	mul.lo.s32 	%r8, %r99, 1099087573;
	setp.gt.s32 	%p1, %r98, -1;
	selp.b32 	%r9, -644748465, -1947113066, %p1;
	setp.lt.s32 	%p2, %r91, 1;
	@%p2 bra 	$L__BB0_18;
	ld.param.f64 	%fd246, [_Z9integrateddiPdS_ii_param_0];
	add.s32 	%r204, %r8, 5783321;
	xor.b32  	%r203, %r8, 362436069;
	add.s32 	%r202, %r8, 123456789;
	sub.f64 	%fd43, %fd42, %fd246;
	add.f64 	%fd1, %fd43, 0d3FEFFFFDE7210BE9;
	setp.eq.s32 	%p3, %r91, 1;
	add.s32 	%r100, %r9, %r8;
	add.s32 	%r201, %r100, 6615241;
	@%p3 bra 	$L__BB0_12;
	add.s32 	%r195, %r9, 521288629;
	xor.b32  	%r196, %r9, 88675123;
	add.s32 	%r193, %r100, 8064989;
	and.b32  	%r102, %r91, 2147483646;
	neg.s32 	%r192, %r102;
	mov.u64 	%rd12, __cudart_sin_cos_coeffs;
$L__BB0_3:
	mov.u32 	%r20, %r202;
	mov.u32 	%r202, %r204;
	mov.u32 	%r23, %r196;
	mov.u32 	%r22, %r195;
	mov.u32 	%r21, %r203;
	mov.u32 	%r201, %r193;
	ld.param.f64 	%fd247, [_Z9integrateddiPdS_ii_param_0];
	shr.u32 	%r103, %r20, 2;
	xor.b32  	%r104, %r103, %r20;
	shl.b32 	%r105, %r202, 4;
	shl.b32 	%r106, %r104, 1;
	xor.b32  	%r107, %r105, %r106;
	xor.b32  	%r108, %r107, %r202;
	xor.b32  	%r203, %r108, %r104;
	add.s32 	%r109, %r201, %r203;
	add.s32 	%r110, %r109, -1087311;
	shr.u32 	%r111, %r21, 2;
	xor.b32  	%r112, %r111, %r21;
	shl.b32 	%r113, %r203, 4;
	shl.b32 	%r114, %r112, 1;
	xor.b32  	%r115, %r114, %r113;
	xor.b32  	%r116, %r115, %r112;
	xor.b32  	%r195, %r116, %r203;
	add.s32 	%r117, %r201, %r195;
	add.s32 	%r118, %r117, -724874;
	cvt.u64.u32 	%rd7, %r110;
	mul.wide.u32 	%rd8, %r118, 2097152;
	xor.b64  	%rd9, %rd8, %rd7;
	cvt.rn.f64.u64 	%fd44, %rd9;
	fma.rn.f64 	%fd45, %fd44, 0d3CA0000000000000, 0d3C90000000000000;
	fma.rn.f64 	%fd2, %fd1, %fd45, %fd247;
	abs.f64 	%fd3, %fd2;
	setp.neu.f64 	%p4, %fd3, 0d7FF0000000000000;
	@%p4 bra 	$L__BB0_5;
	mov.f64 	%fd51, 0d0000000000000000;
	mul.rn.f64 	%fd250, %fd2, %fd51;
	mov.b32 	%r199, 0;
	bra.uni 	$L__BB0_7;
$L__BB0_5:
	mul.f64 	%fd46, %fd2, 0d3FE45F306DC9C883;
	cvt.rni.s32.f64 	%r199, %fd46;
	cvt.rn.f64.s32 	%fd47, %r199;
	fma.rn.f64 	%fd48, %fd47, 0dBFF921FB54442D18, %fd2;
	fma.rn.f64 	%fd49, %fd47, 0dBC91A62633145C00, %fd48;
	fma.rn.f64 	%fd250, %fd47, 0dB97B839A252049C0, %fd49;
	setp.ltu.f64 	%p5, %fd3, 0d41E0000000000000;
	@%p5 bra 	$L__BB0_7;
	{ // callseq 0, 0
	.param .b64 param0;
	st.param.f64 	[param0], %fd2;
	.param .align 16 .b8 retval0[16];
	call.uni (retval0), 
	__internal_trig_reduction_slowpathd, 
	(
	param0
	);
	ld.param.f64 	%fd250, [retval0];
	ld.param.b32 	%r199, [retval0+8];
	} // callseq 0
$L__BB0_7:
	ld.param.f64 	%fd248, [_Z9integrateddiPdS_ii_param_0];
	shl.b32 	%r121, %r199, 6;
	cvt.u64.u32 	%rd10, %r121;
	and.b64  	%rd11, %rd10, 64;
	add.s64 	%rd13, %rd12, %rd11;
	mul.rn.f64 	%fd52, %fd250, %fd250;
	and.b32  	%r122, %r199, 1;
	setp.eq.b32 	%p6, %r122, 1;
	selp.f64 	%fd53, 0dBDA8FF8320FD8164, 0d3DE5DB65F9785EBA, %p6;
	ld.global.nc.v2.f64 	{%fd54, %fd55}, [%rd13];
	fma.rn.f64 	%fd56, %fd53, %fd52, %fd54;
	fma.rn.f64 	%fd57, %fd56, %fd52, %fd55;
	ld.global.nc.v2.f64 	{%fd58, %fd59}, [%rd13+16];
	fma.rn.f64 	%fd60, %fd57, %fd52, %fd58;
	fma.rn.f64 	%fd61, %fd60, %fd52, %fd59;
	ld.global.nc.v2.f64 	{%fd62, %fd63}, [%rd13+32];
	fma.rn.f64 	%fd64, %fd61, %fd52, %fd62;
	fma.rn.f64 	%fd65, %fd64, %fd52, %fd63;
	fma.rn.f64 	%fd66, %fd65, %fd250, %fd250;
	fma.rn.f64 	%fd67, %fd65, %fd52, 0d3FF0000000000000;
	selp.f64 	%fd68, %fd67, %fd66, %p6;
	and.b32  	%r123, %r199, 2;
	setp.eq.s32 	%p7, %r123, 0;
	mov.f64 	%fd69, 0d0000000000000000;
	sub.f64 	%fd70, %fd69, %fd68;
	selp.f64 	%fd71, %fd68, %fd70, %p7;
	div.rn.f64 	%fd72, %fd71, %fd2;
	setp.num.f64 	%p8, %fd72, %fd72;
	selp.f64 	%fd73, 0d3FF0000000000000, 0d0000000000000000, %p8;
	add.s32 	%r124, %r7, %r4;
	mul.wide.s32 	%rd14, %r124, 8;
	add.s64 	%rd15, %rd1, %rd14;
	ld.global.f64 	%fd74, [%rd15];
	fma.rn.f64 	%fd8, %fd72, %fd73, %fd74;
	shr.u32 	%r125, %r22, 2;
	xor.b32  	%r126, %r125, %r22;
	shl.b32 	%r127, %r195, 4;
	shl.b32 	%r128, %r126, 1;
	xor.b32  	%r129, %r127, %r128;
	xor.b32  	%r130, %r129, %r195;
	xor.b32  	%r196, %r130, %r126;
	add.s32 	%r131, %r201, %r196;
	add.s32 	%r132, %r131, -362437;
	shr.u32 	%r133, %r23, 2;
	xor.b32  	%r134, %r133, %r23;
	shl.b32 	%r135, %r196, 4;
	shl.b32 	%r136, %r134, 1;
	xor.b32  	%r137, %r136, %r135;
	xor.b32  	%r138, %r137, %r134;
	xor.b32  	%r204, %r138, %r196;
	add.s32 	%r139, %r201, %r204;
	cvt.u64.u32 	%rd16, %r132;
	mul.wide.u32 	%rd17, %r139, 2097152;
	xor.b64  	%rd18, %rd17, %rd16;
	cvt.rn.f64.u64 	%fd75, %rd18;
	fma.rn.f64 	%fd76, %fd75, 0d3CA0000000000000, 0d3C90000000000000;
	fma.rn.f64 	%fd9, %fd1, %fd76, %fd248;
	abs.f64 	%fd10, %fd9;
	setp.eq.f64 	%p9, %fd10, 0d7FF0000000000000;
	@%p9 bra 	$L__BB0_10;
	mul.f64 	%fd77, %fd9, 0d3FE45F306DC9C883;
	cvt.rni.s32.f64 	%r200, %fd77;
	cvt.rn.f64.s32 	%fd78, %r200;
	fma.rn.f64 	%fd79, %fd78, 0dBFF921FB54442D18, %fd9;
	fma.rn.f64 	%fd80, %fd78, 0dBC91A62633145C00, %fd79;
	fma.rn.f64 	%fd251, %fd78, 0dB97B839A252049C0, %fd80;
	setp.ltu.f64 	%p10, %fd10, 0d41E0000000000000;
	@%p10 bra 	$L__BB0_11;
	{ // callseq 1, 0
	.param .b64 param0;
	st.param.f64 	[param0], %fd9;
	.param .align 16 .b8 retval0[16];
	call.uni (retval0), 
	__internal_trig_reduction_slowpathd, 
	(
	param0
	);
	ld.param.f64 	%fd251, [retval0];
	ld.param.b32 	%r200, [retval0+8];
	} // callseq 1
	bra.uni 	$L__BB0_11;
$L__BB0_10:
	mov.f64 	%fd82, 0d0000000000000000;
	mul.rn.f64 	%fd251, %fd9, %fd82;
	mov.b32 	%r200, 0;
$L__BB0_11:
	shl.b32 	%r142, %r200, 6;
	cvt.u64.u32 	%rd19, %r142;
	and.b64  	%rd20, %rd19, 64;
	add.s64 	%rd22, %rd12, %rd20;
	mul.rn.f64 	%fd83, %fd251, %fd251;
	and.b32  	%r143, %r200, 1;
	setp.eq.b32 	%p11, %r143, 1;
	selp.f64 	%fd84, 0dBDA8FF8320FD8164, 0d3DE5DB65F9785EBA, %p11;
	ld.global.nc.v2.f64 	{%fd85, %fd86}, [%rd22];
	fma.rn.f64 	%fd87, %fd84, %fd83, %fd85;
	fma.rn.f64 	%fd88, %fd87, %fd83, %fd86;
	ld.global.nc.v2.f64 	{%fd89, %fd90}, [%rd22+16];
	fma.rn.f64 	%fd91, %fd88, %fd83, %fd89;
	fma.rn.f64 	%fd92, %fd91, %fd83, %fd90;
	ld.global.nc.v2.f64 	{%fd93, %fd94}, [%rd22+32];
	fma.rn.f64 	%fd95, %fd92, %fd83, %fd93;
	fma.rn.f64 	%fd96, %fd95, %fd83, %fd94;
	fma.rn.f64 	%fd97, %fd96, %fd251, %fd251;
	fma.rn.f64 	%fd98, %fd96, %fd83, 0d3FF0000000000000;
	selp.f64 	%fd99, %fd98, %fd97, %p11;
	and.b32  	%r144, %r200, 2;
	setp.eq.s32 	%p12, %r144, 0;
	mov.f64 	%fd100, 0d0000000000000000;
	sub.f64 	%fd101, %fd100, %fd99;
	selp.f64 	%fd102, %fd99, %fd101, %p12;
	div.rn.f64 	%fd103, %fd102, %fd9;
	setp.num.f64 	%p13, %fd103, %fd103;
	selp.f64 	%fd104, 0d3FF0000000000000, 0d0000000000000000, %p13;
	fma.rn.f64 	%fd105, %fd103, %fd104, %fd8;
	add.s32 	%r145, %r7, %r4;
	mul.wide.s32 	%rd23, %r145, 8;
	add.s64 	%rd24, %rd1, %rd23;
	st.global.f64 	[%rd24], %fd105;
	add.s32 	%r193, %r201, 1449748;
	add.s32 	%r192, %r192, 2;
	setp.ne.s32 	%p14, %r192, 0;
	@%p14 bra 	$L__BB0_3;
$L__BB0_12:
	and.b32  	%r146, %r91, 1;
	setp.eq.b32 	%p15, %r146, 1;
	not.pred 	%p16, %p15;
	@%p16 bra 	$L__BB0_18;
	ld.param.f64 	%fd249, [_Z9integrateddiPdS_ii_param_0];
	shr.u32 	%r147, %r202, 2;
	xor.b32  	%r148, %r147, %r202;
	shl.b32 	%r149, %r204, 4;
	shl.b32 	%r150, %r148, 1;
	xor.b32  	%r151, %r149, %r150;
	xor.b32  	%r152, %r151, %r204;
	xor.b32  	%r153, %r152, %r148;
	add.s32 	%r154, %r201, %r153;
	add.s32 	%r155, %r154, 362437;
	shr.u32 	%r156, %r203, 2;
	xor.b32  	%r157, %r156, %r203;
	shl.b32 	%r158, %r153, 4;
	shl.b32 	%r159, %r157, 1;
	xor.b32  	%r160, %r159, %r158;
	xor.b32  	%r161, %r160, %r157;
	xor.b32  	%r162, %r161, %r153;
	add.s32 	%r163, %r201, %r162;
	add.s32 	%r164, %r163, 724874;
	cvt.u64.u32 	%rd25, %r155;
	mul.wide.u32 	%rd26, %r164, 2097152;
	xor.b64  	%rd27, %rd26, %rd25;
	cvt.rn.f64.u64 	%fd106, %rd27;
	fma.rn.f64 	%fd107, %fd106, 0d3CA0000000000000, 0d3C90000000000000;
	fma.rn.f64 	%fd15, %fd1, %fd107, %fd249;
	abs.f64 	%fd16, %fd15;
	setp.eq.f64 	%p17, %fd16, 0d7FF0000000000000;
	@%p17 bra 	$L__BB0_16;
	mul.f64 	%fd108, %fd15, 0d3FE45F306DC9C883;
	cvt.rni.s32.f64 	%r205, %fd108;
	cvt.rn.f64.s32 	%fd109, %r205;
	fma.rn.f64 	%fd110, %fd109, 0dBFF921FB54442D18, %fd15;
	fma.rn.f64 	%fd111, %fd109, 0dBC91A62633145C00, %fd110;
	fma.rn.f64 	%fd252, %fd109, 0dB97B839A252049C0, %fd111;
	setp.ltu.f64 	%p18, %fd16, 0d41E0000000000000;
	@%p18 bra 	$L__BB0_17;
	{ // callseq 2, 0
	.param .b64 param0;
	st.param.f64 	[param0], %fd15;
	.param .align 16 .b8 retval0[16];
	call.uni (retval0), 
	__internal_trig_reduction_slowpathd, 
	(
	param0
	);
	ld.param.f64 	%fd252, [retval0];
	ld.param.b32 	%r205, [retval0+8];
	} // callseq 2
	bra.uni 	$L__BB0_17;
$L__BB0_16:
	mov.f64 	%fd113, 0d0000000000000000;
	mul.rn.f64 	%fd252, %fd15, %fd113;
	mov.b32 	%r205, 0;
$L__BB0_17:
	shl.b32 	%r167, %r205, 6;
	cvt.u64.u32 	%rd28, %r167;
	and.b64  	%rd29, %rd28, 64;
	mov.u64 	%rd30, __cudart_sin_cos_coeffs;
	add.s64 	%rd31, %rd30, %rd29;
	mul.rn.f64 	%fd114, %fd252, %fd252;
	and.b32  	%r168, %r205, 1;
	setp.eq.b32 	%p19, %r168, 1;
	selp.f64 	%fd115, 0dBDA8FF8320FD8164, 0d3DE5DB65F9785EBA, %p19;
	ld.global.nc.v2.f64 	{%fd116, %fd117}, [%rd31];
	fma.rn.f64 	%fd118, %fd115, %fd114, %fd116;
	fma.rn.f64 	%fd119, %fd118, %fd114, %fd117;
	ld.global.nc.v2.f64 	{%fd120, %fd121}, [%rd31+16];
	fma.rn.f64 	%fd122, %fd119, %fd114, %fd120;
	fma.rn.f64 	%fd123, %fd122, %fd114, %fd121;
	ld.global.nc.v2.f64 	{%fd124, %fd125}, [%rd31+32];
	fma.rn.f64 	%fd126, %fd123, %fd114, %fd124;
	fma.rn.f64 	%fd127, %fd126, %fd114, %fd125;
	fma.rn.f64 	%fd128, %fd127, %fd252, %fd252;
	fma.rn.f64 	%fd129, %fd127, %fd114, 0d3FF0000000000000;
	selp.f64 	%fd130, %fd129, %fd128, %p19;
	and.b32  	%r169, %r205, 2;
	setp.eq.s32 	%p20, %r169, 0;
	mov.f64 	%fd131, 0d0000000000000000;
	sub.f64 	%fd132, %fd131, %fd130;
	selp.f64 	%fd133, %fd130, %fd132, %p20;
	div.rn.f64 	%fd134, %fd133, %fd15;
	setp.num.f64 	%p21, %fd134, %fd134;
	selp.f64 	%fd135, 0d3FF0000000000000, 0d0000000000000000, %p21;
	add.s32 	%r170, %r7, %r4;
	mul.wide.s32 	%rd32, %r170, 8;
	add.s64 	%rd33, %rd1, %rd32;
	ld.global.f64 	%fd136, [%rd33];
	fma.rn.f64 	%fd137, %fd134, %fd135, %fd136;
	st.global.f64 	[%rd33], %fd137;
$L__BB0_18:
	bar.sync 	0;
	setp.ne.s32 	%p22, %r1, 0;
	setp.lt.s32 	%p23, %r92, 2;
	or.pred  	%p24, %p22, %p23;
	@%p24 bra 	$L__BB0_32;
	add.s32 	%r44, %r7, %r3;
	add.s32 	%r172, %r7, %r4;
	mul.wide.s32 	%rd34, %r172, 8;
	add.s64 	%rd2, %rd1, %rd34;
	ld.global.f64 	%fd255, [%rd2];
	add.s32 	%r45, %r92, -1;
	add.s32 	%r173, %r92, -2;
	and.b32  	%r46, %r45, 15;
	setp.lt.u32 	%p25, %r173, 15;
	mov.b32 	%r210, 1;
	@%p25 bra 	$L__BB0_23;
	and.b32  	%r175, %r45, -16;
	neg.s32 	%r208, %r175;
	add.s64 	%rd3, %rd1, 64;
	add.s32 	%r206, %r44, 1;
	mov.b32 	%r207, 0;
$L__BB0_21:
	.pragma "nounroll";
	mul.wide.s32 	%rd35, %r206, 8;
	add.s64 	%rd36, %rd3, %rd35;
	ld.global.f64 	%fd138, [%rd36+-64];
	add.f64 	%fd139, %fd138, %fd255;
	st.global.f64 	[%rd2], %fd139;
	ld.global.f64 	%fd140, [%rd36+-56];
	add.f64 	%fd141, %fd140, %fd139;
	st.global.f64 	[%rd2], %fd141;
	ld.global.f64 	%fd142, [%rd36+-48];
	add.f64 	%fd143, %fd142, %fd141;
	st.global.f64 	[%rd2], %fd143;
	ld.global.f64 	%fd144, [%rd36+-40];
	add.f64 	%fd145, %fd144, %fd143;
	st.global.f64 	[%rd2], %fd145;
	ld.global.f64 	%fd146, [%rd36+-32];
	add.f64 	%fd147, %fd146, %fd145;
	st.global.f64 	[%rd2], %fd147;
	ld.global.f64 	%fd148, [%rd36+-24];
	add.f64 	%fd149, %fd148, %fd147;
	st.global.f64 	[%rd2], %fd149;
	ld.global.f64 	%fd150, [%rd36+-16];
	add.f64 	%fd151, %fd150, %fd149;
	st.global.f64 	[%rd2], %fd151;
	ld.global.f64 	%fd152, [%rd36+-8];
	add.f64 	%fd153, %fd152, %fd151;
	st.global.f64 	[%rd2], %fd153;
	ld.global.f64 	%fd154, [%rd36];
	add.f64 	%fd155, %fd154, %fd153;
	st.global.f64 	[%rd2], %fd155;
	ld.global.f64 	%fd156, [%rd36+8];
	add.f64 	%fd157, %fd156, %fd155;
	st.global.f64 	[%rd2], %fd157;
	ld.global.f64 	%fd158, [%rd36+16];
	add.f64 	%fd159, %fd158, %fd157;
	st.global.f64 	[%rd2], %fd159;
	ld.global.f64 	%fd160, [%rd36+24];
	add.f64 	%fd161, %fd160, %fd159;
	st.global.f64 	[%rd2], %fd161;
	ld.global.f64 	%fd162, [%rd36+32];
	add.f64 	%fd163, %fd162, %fd161;
	st.global.f64 	[%rd2], %fd163;
	ld.global.f64 	%fd164, [%rd36+40];
	add.f64 	%fd165, %fd164, %fd163;
	st.global.f64 	[%rd2], %fd165;
	ld.global.f64 	%fd166, [%rd36+48];
	add.f64 	%fd167, %fd166, %fd165;
	st.global.f64 	[%rd2], %fd167;
	ld.global.f64 	%fd168, [%rd36+56];
	add.f64 	%fd255, %fd168, %fd167;
	st.global.f64 	[%rd2], %fd255;
	add.s32 	%r208, %r208, 16;
	add.s32 	%r207, %r207, 16;
	add.s32 	%r206, %r206, 16;
	setp.ne.s32 	%p26, %r208, 0;
	@%p26 bra 	$L__BB0_21;
	add.s32 	%r210, %r207, 1;
$L__BB0_23:
	setp.eq.s32 	%p27, %r46, 0;
	@%p27 bra 	$L__BB0_32;
	and.b32  	%r57, %r45, 7;
	setp.lt.u32 	%p28, %r46, 8;
	@%p28 bra 	$L__BB0_26;
	add.s32 	%r176, %r44, %r210;
	mul.wide.s32 	%rd37, %r176, 8;
	add.s64 	%rd38, %rd1, %rd37;
	ld.global.f64 	%fd169, [%rd38];
	add.f64 	%fd170, %fd169, %fd255;
	st.global.f64 	[%rd2], %fd170;
	ld.global.f64 	%fd171, [%rd38+8];
	add.f64 	%fd172, %fd171, %fd170;
	st.global.f64 	[%rd2], %fd172;
	ld.global.f64 	%fd173, [%rd38+16];
	add.f64 	%fd174, %fd173, %fd172;
	st.global.f64 	[%rd2], %fd174;
	ld.global.f64 	%fd175, [%rd38+24];
	add.f64 	%fd176, %fd175, %fd174;
	st.global.f64 	[%rd2], %fd176;
	ld.global.f64 	%fd177, [%rd38+32];
	add.f64 	%fd178, %fd177, %fd176;
	st.global.f64 	[%rd2], %fd178;
	ld.global.f64 	%fd179, [%rd38+40];
	add.f64 	%fd180, %fd179, %fd178;
	st.global.f64 	[%rd2], %fd180;
	ld.global.f64 	%fd181, [%rd38+48];
	add.f64 	%fd182, %fd181, %fd180;
	st.global.f64 	[%rd2], %fd182;
	ld.global.f64 	%fd183, [%rd38+56];
	add.f64 	%fd255, %fd183, %fd182;
	st.global.f64 	[%rd2], %fd255;
	add.s32 	%r210, %r210, 8;
$L__BB0_26:
	setp.eq.s32 	%p29, %r57, 0;
	@%p29 bra 	$L__BB0_32;
	and.b32  	%r60, %r45, 3;
	setp.lt.u32 	%p30, %r57, 4;
	@%p30 bra 	$L__BB0_29;
	add.s32 	%r177, %r44, %r210;
	mul.wide.s32 	%rd39, %r177, 8;
	add.s64 	%rd40, %rd1, %rd39;
	ld.global.f64 	%fd184, [%rd40];
	add.f64 	%fd185, %fd184, %fd255;
	st.global.f64 	[%rd2], %fd185;
	ld.global.f64 	%fd186, [%rd40+8];
	add.f64 	%fd187, %fd186, %fd185;
	st.global.f64 	[%rd2], %fd187;
	ld.global.f64 	%fd188, [%rd40+16];
	add.f64 	%fd189, %fd188, %fd187;
	st.global.f64 	[%rd2], %fd189;
	ld.global.f64 	%fd190, [%rd40+24];
	add.f64 	%fd255, %fd190, %fd189;
	st.global.f64 	[%rd2], %fd255;
	add.s32 	%r210, %r210, 4;
$L__BB0_29:
	setp.eq.s32 	%p31, %r60, 0;
	@%p31 bra 	$L__BB0_32;
	add.s32 	%r178, %r210, %r3;
	add.s32 	%r213, %r178, %r7;
	neg.s32 	%r212, %r60;
$L__BB0_31:
	.pragma "nounroll";
	mul.wide.s32 	%rd41, %r213, 8;
	add.s64 	%rd42, %rd1, %rd41;
	ld.global.f64 	%fd191, [%rd42];
	add.f64 	%fd255, %fd191, %fd255;
	st.global.f64 	[%rd2], %fd255;
	add.s32 	%r213, %r213, 1;
	add.s32 	%r212, %r212, 1;
	setp.ne.s32 	%p32, %r212, 0;
	@%p32 bra 	$L__BB0_31;
$L__BB0_32:
	ld.param.u32 	%r187, [_Z9integrateddiPdS_ii_param_6];
	bar.sync 	0;
	or.b32  	%r179, %r1, %r5;
	setp.ne.s32 	%p33, %r179, 0;
	setp.lt.s32 	%p34, %r187, 1;
	or.pred  	%p35, %p33, %p34;
	@%p35 bra 	$L__BB0_45;
	ld.param.u32 	%r188, [_Z9integrateddiPdS_ii_param_6];
	ld.param.u64 	%rd81, [_Z9integrateddiPdS_ii_param_4];
	cvta.to.global.u64 	%rd43, %rd81;
	mul.wide.u32 	%rd44, %r2, 8;
	add.s64 	%rd4, %rd43, %rd44;
	ld.global.f64 	%fd259, [%rd4];
	and.b32  	%r69, %r188, 15;
	setp.lt.u32 	%p36, %r188, 16;
	mov.b32 	%r217, 0;
	@%p36 bra 	$L__BB0_36;
	ld.param.u32 	%r189, [_Z9integrateddiPdS_ii_param_6];
	and.b32  	%r217, %r189, 2147483632;
	neg.s32 	%r215, %r217;
	mad.lo.s32 	%r181, %r6, %r92, %r1;
	add.s32 	%r214, %r181, %r3;
	shl.b32 	%r73, %r92, 4;
	mul.wide.s32 	%rd47, %r92, 8;
$L__BB0_35:
	.pragma "nounroll";
	mul.wide.s32 	%rd45, %r214, 8;
	add.s64 	%rd46, %rd1, %rd45;
	ld.global.f64 	%fd192, [%rd46];
	add.f64 	%fd193, %fd192, %fd259;
	st.global.f64 	[%rd4], %fd193;
	add.s64 	%rd48, %rd46, %rd47;
	ld.global.f64 	%fd194, [%rd48];
	add.f64 	%fd195, %fd194, %fd193;
	st.global.f64 	[%rd4], %fd195;
	add.s64 	%rd49, %rd48, %rd47;
	ld.global.f64 	%fd196, [%rd49];
	add.f64 	%fd197, %fd196, %fd195;
	st.global.f64 	[%rd4], %fd197;
	add.s64 	%rd50, %rd49, %rd47;
	ld.global.f64 	%fd198, [%rd50];
	add.f64 	%fd199, %fd198, %fd197;
	st.global.f64 	[%rd4], %fd199;
	add.s64 	%rd51, %rd50, %rd47;
	ld.global.f64 	%fd200, [%rd51];
	add.f64 	%fd201, %fd200, %fd199;
	st.global.f64 	[%rd4], %fd201;
	add.s64 	%rd52, %rd51, %rd47;
	ld.global.f64 	%fd202, [%rd52];
	add.f64 	%fd203, %fd202, %fd201;
	st.global.f64 	[%rd4], %fd203;
	add.s64 	%rd53, %rd52, %rd47;
	ld.global.f64 	%fd204, [%rd53];
	add.f64 	%fd205, %fd204, %fd203;
	st.global.f64 	[%rd4], %fd205;
	add.s64 	%rd54, %rd53, %rd47;
	ld.global.f64 	%fd206, [%rd54];
	add.f64 	%fd207, %fd206, %fd205;
	st.global.f64 	[%rd4], %fd207;
	add.s64 	%rd55, %rd54, %rd47;
	ld.global.f64 	%fd208, [%rd55];
	add.f64 	%fd209, %fd208, %fd207;
	st.global.f64 	[%rd4], %fd209;
	add.s64 	%rd56, %rd55, %rd47;
	ld.global.f64 	%fd210, [%rd56];
	add.f64 	%fd211, %fd210, %fd209;
	st.global.f64 	[%rd4], %fd211;
	add.s64 	%rd57, %rd56, %rd47;
	ld.global.f64 	%fd212, [%rd57];
	add.f64 	%fd213, %fd212, %fd211;
	st.global.f64 	[%rd4], %fd213;
	add.s64 	%rd58, %rd57, %rd47;
	ld.global.f64 	%fd214, [%rd58];
	add.f64 	%fd215, %fd214, %fd213;
	st.global.f64 	[%rd4], %fd215;
	add.s64 	%rd59, %rd58, %rd47;
	ld.global.f64 	%fd216, [%rd59];
	add.f64 	%fd217, %fd216, %fd215;
	st.global.f64 	[%rd4], %fd217;
	add.s64 	%rd60, %rd59, %rd47;
	ld.global.f64 	%fd218, [%rd60];
	add.f64 	%fd219, %fd218, %fd217;
	st.global.f64 	[%rd4], %fd219;
	add.s64 	%rd61, %rd60, %rd47;
	ld.global.f64 	%fd220, [%rd61];
	add.f64 	%fd221, %fd220, %fd219;
	st.global.f64 	[%rd4], %fd221;
	add.s64 	%rd62, %rd61, %rd47;
	ld.global.f64 	%fd222, [%rd62];
	add.f64 	%fd259, %fd222, %fd221;
	st.global.f64 	[%rd4], %fd259;
	add.s32 	%r215, %r215, 16;
	add.s32 	%r214, %r214, %r73;
	setp.ne.s32 	%p37, %r215, 0;
	@%p37 bra 	$L__BB0_35;
$L__BB0_36:
	setp.eq.s32 	%p38, %r69, 0;
	@%p38 bra 	$L__BB0_45;
	ld.param.u32 	%r190, [_Z9integrateddiPdS_ii_param_6];
	and.b32  	%r79, %r190, 7;
	setp.lt.u32 	%p39, %r69, 8;
	@%p39 bra 	$L__BB0_39;
	add.s32 	%r182, %r217, %r6;
	mad.lo.s32 	%r183, %r182, %r92, %r4;
	mul.wide.s32 	%rd63, %r183, 8;
	add.s64 	%rd64, %rd1, %rd63;
	ld.global.f64 	%fd223, [%rd64];
	add.f64 	%fd224, %fd223, %fd259;
	st.global.f64 	[%rd4], %fd224;
	mul.wide.s32 	%rd65, %r92, 8;
	add.s64 	%rd66, %rd64, %rd65;
	ld.global.f64 	%fd225, [%rd66];
	add.f64 	%fd226, %fd225, %fd224;
	st.global.f64 	[%rd4], %fd226;
	add.s64 	%rd67, %rd66, %rd65;
	ld.global.f64 	%fd227, [%rd67];
	add.f64 	%fd228, %fd227, %fd226;
	st.global.f64 	[%rd4], %fd228;
	add.s64 	%rd68, %rd67, %rd65;
	ld.global.f64 	%fd229, [%rd68];
	add.f64 	%fd230, %fd229, %fd228;
	st.global.f64 	[%rd4], %fd230;
	add.s64 	%rd69, %rd68, %rd65;
	ld.global.f64 	%fd231, [%rd69];
	add.f64 	%fd232, %fd231, %fd230;
	st.global.f64 	[%rd4], %fd232;
	add.s64 	%rd70, %rd69, %rd65;
	ld.global.f64 	%fd233, [%rd70];
	add.f64 	%fd234, %fd233, %fd232;
	st.global.f64 	[%rd4], %fd234;
	add.s64 	%rd71, %rd70, %rd65;
	ld.global.f64 	%fd235, [%rd71];
	add.f64 	%fd236, %fd235, %fd234;
	st.global.f64 	[%rd4], %fd236;
	add.s64 	%rd72, %rd71, %rd65;
	ld.global.f64 	%fd237, [%rd72];
	add.f64 	%fd259, %fd237, %fd236;
	st.global.f64 	[%rd4], %fd259;
	add.s32 	%r217, %r217, 8;
$L__BB0_39:
	setp.eq.s32 	%p40, %r79, 0;
	@%p40 bra 	$L__BB0_45;
	ld.param.u32 	%r191, [_Z9integrateddiPdS_ii_param_6];
	and.b32  	%r82, %r191, 3;
	setp.lt.u32 	%p41, %r79, 4;
	@%p41 bra 	$L__BB0_42;
	add.s32 	%r184, %r217, %r6;
	mad.lo.s32 	%r185, %r184, %r92, %r4;
	mul.wide.s32 	%rd73, %r185, 8;
	add.s64 	%rd74, %rd1, %rd73;
	ld.global.f64 	%fd238, [%rd74];
	add.f64 	%fd239, %fd238, %fd259;
	st.global.f64 	[%rd4], %fd239;
	mul.wide.s32 	%rd75, %r92, 8;
	add.s64 	%rd76, %rd74, %rd75;
	ld.global.f64 	%fd240, [%rd76];
	add.f64 	%fd241, %fd240, %fd239;
	st.global.f64 	[%rd4], %fd241;
	add.s64 	%rd77, %rd76, %rd75;
	ld.global.f64 	%fd242, [%rd77];
	add.f64 	%fd243, %fd242, %fd241;
	st.global.f64 	[%rd4], %fd243;
	add.s64 	%rd78, %rd77, %rd75;
	ld.global.f64 	%fd244, [%rd78];
	add.f64 	%fd259, %fd244, %fd243;
	st.global.f64 	[%rd4], %fd259;
	add.s32 	%r217, %r217, 4;
$L__BB0_42:
	setp.eq.s32 	%p42, %r82, 0;
	@%p42 bra 	$L__BB0_45;
	add.s32 	%r186, %r217, %r6;
	mad.lo.s32 	%r220, %r92, %r186, %r4;
	neg.s32 	%r219, %r82;
$L__BB0_44:
	.pragma "nounroll";
	mul.wide.s32 	%rd79, %r220, 8;
	add.s64 	%rd80, %rd1, %rd79;
	ld.global.f64 	%fd245, [%rd80];
	add.f64 	%fd259, %fd245, %fd259;
	st.global.f64 	[%rd4], %fd259;
	add.s32 	%r220, %r220, %r92;
	add.s32 	%r219, %r219, 1;
	setp.ne.s32 	%p43, %r219, 0;
	@%p43 bra 	$L__BB0_44;
$L__BB0_45:
	ret;

}
.func  (.param .align 16 .b8 func_retval0[16]) __internal_trig_reduction_slowpathd(
	.param .b64 __internal_trig_reduction_slowpathd_param_0
)
{
	.local .align 8 .b8 	__local_depot1[40];
	.reg .b64 	%SP;
	.reg .b64 	%SPL;
	.reg .pred 	%p<10>;
	.reg .b32 	%r<47>;
	.reg .b64 	%rd<74>;
	.reg .b64 	%fd<5>;

	mov.u64 	%SPL, __local_depot1;
	ld.param.f64 	%fd4, [__internal_trig_reduction_slowpathd_param_0];
	add.u64 	%rd1, %SPL, 0;
	{
	.reg .b32 %temp; 
	mov.b64 	{%temp, %r1}, %fd4;
	}
	shr.u32 	%r2, %r1, 20;
	and.b32  	%r3, %r2, 2047;
	setp.eq.s32 	%p1, %r3, 2047;
	mov.b32 	%r46, 0;
	@%p1 bra 	$L__BB1_9;
	add.s32 	%r20, %r3, -1024;
	mov.b64 	%rd20, %fd4;
	shl.b64 	%rd2, %rd20, 11;
	shr.u32 	%r4, %r20, 6;
	sub.s32 	%r45, 15, %r4;
	sub.s32 	%r21, 19, %r4;
	setp.lt.u32 	%p2, %r20, 128;
	selp.b32 	%r6, 18, %r21, %p2;
	setp.ge.s32 	%p3, %r45, %r6;
	mov.b64 	%rd70, 0;
	@%p3 bra 	$L__BB1_4;
	add.s32 	%r23, %r6, %r4;
	neg.s32 	%r43, %r23;
	or.b64  	%rd3, %rd2, -9223372036854775808;
	mov.b64 	%rd70, 0;
	mov.b32 	%r42, 0;
	mov.u64 	%rd25, __cudart_i2opi_d;
	mov.u32 	%r44, %r45;
$L__BB1_3:
	.pragma "nounroll";
	mul.wide.s32 	%rd22, %r42, 8;
	add.s64 	%rd23, %rd1, %rd22;
	mul.wide.s32 	%rd24, %r44, 8;
	add.s64 	%rd26, %rd25, %rd24;
	ld.global.nc.u64 	%rd27, [%rd26];
	{
	.reg .u32 %r0, %r1, %r2, %r3, %alo, %ahi, %blo, %bhi, %clo, %chi;
	mov.b64 	{%alo,%ahi}, %rd27;
	mov.b64 	{%blo,%bhi}, %rd3;
	mov.b64 	{%clo,%chi}, %rd70;
	mad.lo.cc.u32 	%r0, %alo, %blo, %clo;
	madc.hi.cc.u32 	%r1, %alo, %blo, %chi;
	madc.hi.u32 	%r2, %alo, %bhi, 0;
	mad.lo.cc.u32 	%r1, %alo, %bhi, %r1;
	madc.hi.cc.u32 	%r2, %ahi, %blo, %r2;
	madc.hi.u32 	%r3, %ahi, %bhi, 0;
	mad.lo.cc.u32 	%r1, %ahi, %blo, %r1;
	madc.lo.cc.u32 	%r2, %ahi, %bhi, %r2;
	addc.u32 	%r3, %r3, 0;
	mov.b64 	%rd28, {%r0,%r1};
	mov.b64 	%rd70, {%r2,%r3};
	}
	st.local.u64 	[%rd23], %rd28;
	add.s32 	%r44, %r44, 1;
	add.s32 	%r43, %r43, 1;
	add.s32 	%r42, %r42, 1;
	setp.ne.s32 	%p4, %r43, -15;
	mov.u32 	%r45, %r6;
	@%p4 bra 	$L__BB1_3;
$L__BB1_4:
	cvt.s64.s32 	%rd29, %r45;
	cvt.u64.u32 	%rd30, %r4;
	add.s64 	%rd31, %rd30, %rd29;
	shl.b64 	%rd32, %rd31, 3;
	add.s64 	%rd33, %rd1, %rd32;
	st.local.u64 	[%rd33+-120], %rd70;
	and.b32  	%r15, %r2, 63;
	ld.local.u64 	%rd72, [%rd1+16];
	ld.local.u64 	%rd71, [%rd1+24];
	setp.eq.s32 	%p5, %r15, 0;
	@%p5 bra 	$L__BB1_6;
	shl.b64 	%rd34, %rd71, %r15;
	shr.u64 	%rd35, %rd72, 1;
	xor.b32  	%r24, %r15, 63;
	shr.u64 	%rd36, %rd35, %r24;
	or.b64  	%rd71, %rd34, %rd36;
	ld.local.u64 	%rd37, [%rd1+8];
	shl.b64 	%rd38, %rd72, %r15;
	shr.u64 	%rd39, %rd37, 1;
	shr.u64 	%rd40, %rd39, %r24;
	or.b64  	%rd72, %rd38, %rd40;
$L__BB1_6:
	and.b32  	%r25, %r1, -2147483648;
	shr.u64 	%rd41, %rd71, 62;
	cvt.u32.u64 	%r26, %rd41;
	mov.b64 	{%r27, %r28}, %rd71;
	mov.b64 	{%r29, %r30}, %rd72;
	shf.l.wrap.b32 	%r31, %r30, %r27, 2;
	shf.l.wrap.b32 	%r32, %r27, %r28, 2;
	mov.b64 	%rd42, {%r31, %r32};
	shl.b64 	%rd43, %rd72, 2;
	shr.u64 	%rd44, %rd42, 63;
	cvt.u32.u64 	%r33, %rd44;
	add.s32 	%r34, %r33, %r26;
	setp.eq.s32 	%p6, %r25, 0;
	neg.s32 	%r35, %r34;
	selp.b32 	%r46, %r34, %r35, %p6;
	setp.gt.s64 	%p7, %rd42, -1;
	mov.b64 	%rd45, 0;
	{
	.reg .u32 %r0, %r1, %r2, %r3, %a0, %a1, %a2, %a3, %b0, %b1, %b2, %b3;
	mov.b64 	{%a0,%a1}, %rd45;
	mov.b64 	{%a2,%a3}, %rd45;
	mov.b64 	{%b0,%b1}, %rd43;
	mov.b64 	{%b2,%b3}, %rd42;
	sub.cc.u32 	%r0, %a0, %b0;
	subc.cc.u32 	%r1, %a1, %b1;
	subc.cc.u32 	%r2, %a2, %b2;
	subc.u32 	%r3, %a3, %b3;
	mov.b64 	%rd46, {%r0,%r1};
	mov.b64 	%rd47, {%r2,%r3};
	}
	xor.b32  	%r36, %r25, -2147483648;
	selp.b64 	%rd73, %rd42, %rd47, %p7;
	selp.b64 	%rd14, %rd43, %rd46, %p7;
	selp.b32 	%r17, %r25, %r36, %p7;
	clz.b64 	%r37, %rd73;
	cvt.u64.u32 	%rd15, %r37;
	setp.eq.s32 	%p8, %r37, 0;
	@%p8 bra 	$L__BB1_8;
	cvt.u32.u64 	%r38, %rd15;
	and.b32  	%r39, %r38, 63;
	shl.b64 	%rd48, %rd73, %r39;
	shr.u64 	%rd49, %rd14, 1;
	not.b32 	%r40, %r38;
	and.b32  	%r41, %r40, 63;
	shr.u64 	%rd50, %rd49, %r41;
	or.b64  	%rd73, %rd48, %rd50;
$L__BB1_8:
	mov.b64 	%rd51, -3958705157555305931;
	{
	.reg .u32 %r0, %r1, %r2, %r3, %alo, %ahi, %blo, %bhi;
	mov.b64 	{%alo,%ahi}, %rd73;
	mov.b64 	{%blo,%bhi}, %rd51;
	mul.lo.u32 	%r0, %alo, %blo;
	mul.hi.u32 	%r1, %alo, %blo;
	mad.lo.cc.u32 	%r1, %alo, %bhi, %r1;
	madc.hi.u32 	%r2, %alo, %bhi, 0;
	mad.lo.cc.u32 	%r1, %ahi, %blo, %r1;
	madc.hi.cc.u32 	%r2, %ahi, %blo, %r2;
	madc.hi.u32 	%r3, %ahi, %bhi, 0;
	mad.lo.cc.u32 	%r2, %ahi, %bhi, %r2;
	addc.u32 	%r3, %r3, 0;
	mov.b64 	%rd52, {%r0,%r1};
	mov.b64 	%rd53, {%r2,%r3};
	}
	setp.gt.s64 	%p9, %rd53, 0;
	{
	.reg .u32 %r0, %r1, %r2, %r3, %a0, %a1, %a2, %a3, %b0, %b1, %b2, %b3;
	mov.b64 	{%a0,%a1}, %rd52;
	mov.b64 	{%a2,%a3}, %rd53;
	mov.b64 	{%b0,%b1}, %rd52;
	mov.b64 	{%b2,%b3}, %rd53;
	add.cc.u32 	%r0, %a0, %b0;
	addc.cc.u32 	%r1, %a1, %b1;
	addc.cc.u32 	%r2, %a2, %b2;
	addc.u32 	%r3, %a3, %b3;
	mov.b64 	%rd54, {%r0,%r1};
	mov.b64 	%rd55, {%r2,%r3};
	}
	selp.b64 	%rd56, %rd55, %rd53, %p9;
	selp.s64 	%rd57, -1, 0, %p9;
	sub.s64 	%rd58, %rd57, %rd15;
	cvt.u64.u32 	%rd59, %r17;
	shl.b64 	%rd60, %rd59, 32;
	add.s64 	%rd61, %rd56, 1;
	shr.u64 	%rd62, %rd61, 10;
	add.s64 	%rd63, %rd62, 1;
	shr.u64 	%rd64, %rd63, 1;
	shl.b64 	%rd65, %rd58, 52;
	add.s64 	%rd66, %rd65, %rd64;
	add.s64 	%rd67, %rd66, 4602678819172646912;
	or.b64  	%rd68, %rd67, %rd60;
	mov.b64 	%fd4, %rd68;
$L__BB1_9:
	st.param.f64 	[func_retval0], %fd4;
	st.param.b32 	[func_retval0+8], %r46;
	ret;

}


// ===== COMPILED SASS (sm_100) =====

	.target	sm_100

	.elftype	@"ET_EXEC"


//--------------------- .note.nv.tkinfo           --------------------------
	.section	.note.nv.tkinfo,"",@"SHT_NOTE"
	.sectionflags	@"SHF_NOTE_NV_TKINFO"
	.tkinfo
        /*0018*/ 	.word	0x00000002
        /*0030*/ 	.string	""
        /*0030*/ 	.string	"ptxas"
        /*0030*/ 	.string	"Cuda compilation tools, release 13.0, V13.0.88"
        /*0030*/ 	.string	"Build cuda_13.0.r13.0/compiler.36424714_0"
        /*0030*/ 	.string	"-arch sm_100 -m 64 "



//--------------------- .note.nv.cuinfo           --------------------------
	.section	.note.nv.cuinfo,"",@"SHT_NOTE"
	.sectionflags	@"SHF_NOTE_NV_CUINFO"
        /*0018*/ 	.short	0x0002
        /*001a*/ 	.short	0x0064
        /*001c*/ 	.short	0x0082
	.zero		2


//--------------------- .nv.info                  --------------------------
	.section	.nv.info,"",@"SHT_CUDA_INFO"
	.align	4


	//----- nvinfo : EIATTR_REGCOUNT
	.align		4
        /*0000*/ 	.byte	0x04, 0x2f
        /*0002*/ 	.short	(.L_12 - .L_11)
	.align		4
.L_11:
        /*0004*/ 	.word	index@(_Z9integrateddiPdS_ii)
        /*0008*/ 	.word	0x00000028


	//----- nvinfo : EIATTR_FRAME_SIZE
	.align		4
.L_12:
        /*000c*/ 	.byte	0x04, 0x11
        /*000e*/ 	.short	(.L_14 - .L_13)
	.align		4
.L_13:
        /*0010*/ 	.word	index@($_Z9integrateddiPdS_ii$__internal_trig_reduction_slowpathd)
        /*0014*/ 	.word	0x00000028


	//----- nvinfo : EIATTR_FRAME_SIZE
	.align		4
.L_14:
        /*0018*/ 	.byte	0x04, 0x11
        /*001a*/ 	.short	(.L_16 - .L_15)
	.align		4
.L_15:
        /*001c*/ 	.word	index@($__internal_0_$__cuda_sm20_div_rn_f64_full)
        /*0020*/ 	.word	0x00000028


	//----- nvinfo : EIATTR_FRAME_SIZE
	.align		4
.L_16:
        /*0024*/ 	.byte	0x04, 0x11
        /*0026*/ 	.short	(.L_18 - .L_17)
	.align		4
.L_17:
        /*0028*/ 	.word	index@(_Z9integrateddiPdS_ii)
        /*002c*/ 	.word	0x00000028


	//----- nvinfo : EIATTR_MIN_STACK_SIZE
	.align		4
.L_18:
        /*0030*/ 	.byte	0x04, 0x12
        /*0032*/ 	.short	(.L_20 - .L_19)
	.align		4
.L_19:
        /*0034*/ 	.word	index@(_Z9integrateddiPdS_ii)
        /*0038*/ 	.word	0x00000028
.L_20:


//--------------------- .nv.compat                --------------------------
	.section	.nv.compat,"",@"SHT_CUDA_COMPAT_INFO"
	.align	4
        /*0000*/ 	.byte	0x02, 0x09, 0x00, 0x00, 0x02, 0x02, 0x01, 0x00, 0x02, 0x05, 0x05, 0x00, 0x03, 0x07, 0x01, 0x01
        /*0010*/ 	.byte	0x02, 0x03, 0x00, 0x00, 0x02, 0x06, 0x01, 0x00, 0x04, 0x0b, 0x08, 0x00, 0x01, 0x00, 0x00, 0x00
        /*0020*/ 	.byte	0x00, 0x00, 0x00, 0x00


//--------------------- .nv.info._Z9integrateddiPdS_ii --------------------------
	.section	.nv.info._Z9integrateddiPdS_ii,"",@"SHT_CUDA_INFO"
	.sectionflags	@""
	.align	4


	//----- nvinfo : EIATTR_CUDA_API_VERSION
	.align		4
        /*0000*/ 	.byte	0x04, 0x37
        /*0002*/ 	.short	(.L_22 - .L_21)
.L_21:
        /*0004*/ 	.word	0x00000082


	//----- nvinfo : EIATTR_KPARAM_INFO
	.align		4
.L_22:
        /*0008*/ 	.byte	0x04, 0x17
        /*000a*/ 	.short	(.L_24 - .L_23)
.L_23:
        /*000c*/ 	.word	0x00000000
        /*0010*/ 	.short	0x0006
        /*0012*/ 	.short	0x002c
        /*0014*/ 	.byte	0x00, 0xf0, 0x11, 0x00


	//----- nvinfo : EIATTR_KPARAM_INFO
	.align		4
.L_24:
        /*0018*/ 	.byte	0x04, 0x17
        /*001a*/ 	.short	(.L_26 - .L_25)
.L_25:
        /*001c*/ 	.word	0x00000000
        /*0020*/ 	.short	0x0005
        /*0022*/ 	.short	0x0028
        /*0024*/ 	.byte	0x00, 0xf0, 0x11, 0x00


	//----- nvinfo : EIATTR_KPARAM_INFO
	.align		4
.L_26:
        /*0028*/ 	.byte	0x04, 0x17
        /*002a*/ 	.short	(.L_28 - .L_27)
.L_27:
        /*002c*/ 	.word	0x00000000
        /*0030*/ 	.short	0x0004
        /*0032*/ 	.short	0x0020
        /*0034*/ 	.byte	0x00, 0xf5, 0x21, 0x00


	//----- nvinfo : EIATTR_KPARAM_INFO
	.align		4
.L_28:
        /*0038*/ 	.byte	0x04, 0x17
        /*003a*/ 	.short	(.L_30 - .L_29)
.L_29:
        /*003c*/ 	.word	0x00000000
        /*0040*/ 	.short	0x0003
        /*0042*/ 	.short	0x0018
        /*0044*/ 	.byte	0x00, 0xf5, 0x21, 0x00


	//----- nvinfo : EIATTR_KPARAM_INFO
	.align		4
.L_30:
        /*0048*/ 	.byte	0x04, 0x17
        /*004a*/ 	.short	(.L_32 - .L_31)
.L_31:
        /*004c*/ 	.word	0x00000000
        /*0050*/ 	.short	0x0002
        /*0052*/ 	.short	0x0010
        /*0054*/ 	.byte	0x00, 0xf0, 0x11, 0x00


	//----- nvinfo : EIATTR_KPARAM_INFO
	.align		4
.L_32:
        /*0058*/ 	.byte	0x04, 0x17
        /*005a*/ 	.short	(.L_34 - .L_33)
.L_33:
        /*005c*/ 	.word	0x00000000
        /*0060*/ 	.short	0x0001
        /*0062*/ 	.short	0x0008
        /*0064*/ 	.byte	0x00, 0xf0, 0x21, 0x00


	//----- nvinfo : EIATTR_KPARAM_INFO
	.align		4
.L_34:
        /*0068*/ 	.byte	0x04, 0x17
        /*006a*/ 	.short	(.L_36 - .L_35)
.L_35:
        /*006c*/ 	.word	0x00000000
        /*0070*/ 	.short	0x0000
        /*0072*/ 	.short	0x0000
        /*0074*/ 	.byte	0x00, 0xf0, 0x21, 0x00


	//----- nvinfo : EIATTR_SPARSE_MMA_MASK
	.align		4
.L_36:
        /*0078*/ 	.byte	0x03, 0x50
        /*007a*/ 	.short	0x0000


	//----- nvinfo : EIATTR_MAXREG_COUNT
	.align		4
        /*007c*/ 	.byte	0x03, 0x1b
        /*007e*/ 	.short	0x00ff


	//----- nvinfo : EIATTR_NUM_BARRIERS
	.align		4
        /*0080*/ 	.byte	0x02, 0x4c
        /*0082*/ 	.byte	0x01
	.zero		1


	//----- nvinfo : EIATTR_MERCURY_ISA_VERSION
	.align		4
        /*0084*/ 	.byte	0x03, 0x5f
        /*0086*/ 	.short	0x0101


	//----- nvinfo : EIATTR_VRC_CTA_INIT_COUNT
	.align		4
        /*0088*/ 	.byte	0x02, 0x4a
	.zero		1
	.zero		1


	//----- nvinfo : EIATTR_EXIT_INSTR_OFFSETS
	.align		4
        /*008c*/ 	.byte	0x04, 0x1c
        /*008e*/ 	.short	(.L_38 - .L_37)


	//   ....[0]....
.L_37:
        /*0090*/ 	.word	0x00002150


	//   ....[1]....
        /*0094*/ 	.word	0x00002670


	//   ....[2]....
        /*0098*/ 	.word	0x00002900


	//   ....[3]....
        /*009c*/ 	.word	0x00002a90


	//   ....[4]....
        /*00a0*/ 	.word	0x00002b60


	//----- nvinfo : EIATTR_CRS_STACK_SIZE
	.align		4
.L_38:
        /*00a4*/ 	.byte	0x04, 0x1e
        /*00a6*/ 	.short	(.L_40 - .L_39)
.L_39:
        /*00a8*/ 	.word	0x00000000


	//----- nvinfo : EIATTR_CBANK_PARAM_SIZE
	.align		4
.L_40:
        /*00ac*/ 	.byte	0x03, 0x19
        /*00ae*/ 	.short	0x0030


	//----- nvinfo : EIATTR_PARAM_CBANK
	.align		4
        /*00b0*/ 	.byte	0x04, 0x0a
        /*00b2*/ 	.short	(.L_42 - .L_41)
	.align		4
.L_41:
        /*00b4*/ 	.word	index@(.nv.constant0._Z9integrateddiPdS_ii)
        /*00b8*/ 	.short	0x0380
        /*00ba*/ 	.short	0x0030


	//----- nvinfo : EIATTR_SW_WAR
	.align		4
.L_42:
        /*00bc*/ 	.byte	0x04, 0x36
        /*00be*/ 	.short	(.L_44 - .L_43)
.L_43:
        /*00c0*/ 	.word	0x00000008
.L_44:


//--------------------- .nv.callgraph             --------------------------
	.section	.nv.callgraph,"",@"SHT_CUDA_CALLGRAPH"
	.align	4
	.sectionentsize	8
	.align		4
        /*0000*/ 	.word	0x00000000
	.align		4
        /*0004*/ 	.word	0xffffffff
	.align		4
        /*0008*/ 	.word	0x00000000
	.align		4
        /*000c*/ 	.word	0xfffffffe
	.align		4
        /*0010*/ 	.word	0x00000000
	.align		4
        /*0014*/ 	.word	0xfffffffd
	.align		4
        /*0018*/ 	.word	0x00000000
	.align		4
        /*001c*/ 	.word	0xfffffffc


//--------------------- .nv.constant4             --------------------------
	.section	.nv.constant4,"a",@progbits
	.align	8
	.align		8
.nv.constant4:
        /*0000*/ 	.dword	precalc_xorwow_matrix
	.align		8
        /*0008*/ 	.dword	precalc_xorwow_offset_matrix
	.align		8
        /*0010*/ 	.dword	mrg32k3aM1
	.align		8
        /*0018*/ 	.dword	mrg32k3aM2
	.align		8
        /*0020*/ 	.dword	mrg32k3aM1SubSeq
	.align		8
        /*0028*/ 	.dword	mrg32k3aM2SubSeq
	.align		8
        /*0030*/ 	.dword	mrg32k3aM1Seq
	.align		8
        /*0038*/ 	.dword	mrg32k3aM2Seq
	.align		8
        /*0040*/ 	.dword	__cudart_i2opi_d
	.align		8
        /*0048*/ 	.dword	__cudart_sin_cos_coeffs


//--------------------- .nv.constant3             --------------------------
	.section	.nv.constant3,"a",@progbits
	.align	8
.nv.constant3:
	.type		__cr_lgamma_table,@object
	.size		__cr_lgamma_table,(.L_8 - __cr_lgamma_table)
__cr_lgamma_table:
        /*0000*/ 	.byte	0x00, 0x00, 0x00, 0x00, 0x00, 0x00, 0x00, 0x00, 0x00, 0x00, 0x00, 0x00, 0x00, 0x00, 0x00, 0x00
        /*0010*/ 	.byte	0xef, 0x39, 0xfa, 0xfe, 0x42, 0x2e, 0xe6, 0x3f, 0x02, 0x20, 0x2a, 0xfa, 0x0b, 0xab, 0xfc, 0x3f
        /*0020*/ 	.byte	0xf9, 0x2c, 0x92, 0x7c, 0xa7, 0x6c, 0x09, 0x40, 0xc9, 0x79, 0x44, 0x3c, 0x64, 0x26, 0x13, 0x40
        /*0030*/ 	.byte	0xca, 0x01, 0xcf, 0x3a, 0x27, 0x51, 0x1a, 0x40, 0x30, 0xcc, 0x2d, 0xf3, 0xe1, 0x0c, 0x21, 0x40
        /*0040*/ 	.byte	0x0d, 0xb7, 0xfc, 0x82, 0x8e, 0x35, 0x25, 0x40
.L_8:


//--------------------- .text._Z9integrateddiPdS_ii --------------------------
	.section	.text._Z9integrateddiPdS_ii,"ax",@progbits
	.align	128
        .global         _Z9integrateddiPdS_ii
        .type           _Z9integrateddiPdS_ii,@function
        .size           _Z9integrateddiPdS_ii,(.L_x_43 - _Z9integrateddiPdS_ii)
        .other          _Z9integrateddiPdS_ii,@"STO_CUDA_ENTRY STV_DEFAULT"
_Z9integrateddiPdS_ii:
.text._Z9integrateddiPdS_ii:
[----:B------:R-:W0:Y:S01]  /*0000*/  LDC R1, c[0x0][0x37c] ;  /* 0x0000df00ff017b82 */ /* 0x000e220000000800 */
[----:B------:R-:W1:Y:S07]  /*0010*/  S2R R0, SR_CTAID.X ;  /* 0x0000000000007919 */ /* 0x000e6e0000002500 */
[----:B------:R-:W2:Y:S01]  /*0020*/  S2UR UR5, SR_CTAID.Y ;  /* 0x00000000000579c3 */ /* 0x000ea20000002600 */
[----:B------:R-:W1:Y:S01]  /*0030*/  LDCU UR7, c[0x0][0x360] ;  /* 0x00006c00ff0777ac */ /* 0x000e620008000800 */
[----:B------:R-:W-:Y:S01]  /*0040*/  IMAD.MOV.U32 R10, RZ, RZ, -0x266e14b1 ;  /* 0xd991eb4fff0a7424 */ /* 0x000fe200078e00ff */
[----:B------:R-:W3:Y:S01]  /*0050*/  S2R R2, SR_TID.X ;  /* 0x0000000000027919 */ /* 0x000ee20000002100 */
[----:B0-----:R-:W-:Y:S01]  /*0060*/  VIADD R1, R1, 0xffffffd8 ;  /* 0xffffffd801017836 */ /* 0x001fe20000000000 */
[----:B------:R-:W2:Y:S01]  /*0070*/  LDCU UR4, c[0x0][0x364] ;  /* 0x00006c80ff0477ac */ /* 0x000ea20008000800 */
[----:B------:R-:W0:Y:S01]  /*0080*/  S2R R3, SR_TID.Y ;  /* 0x0000000000037919 */ /* 0x000e220000002200 */
[----:B------:R-:W4:Y:S01]  /*0090*/  LDCU UR8, c[0x0][0x3a8] ;  /* 0x00007500ff0877ac */ /* 0x000f220008000800 */
[----:B------:R-:W5:Y:S01]  /*00a0*/  LDCU UR6, c[0x0][0x390] ;  /* 0x00007200ff0677ac */ /* 0x000f620008000800 */
[----:B--2---:R-:W-:Y:S01]  /*00b0*/  UIMAD UR5, UR5, UR4, URZ ;  /* 0x00000004050572a4 */ /* 0x004fe2000f8e02ff */
[----:B----4-:R-:W-:Y:S01]  /*00c0*/  IMAD.U32 R13, RZ, RZ, UR8 ;  /* 0x00000008ff0d7e24 */ /* 0x010fe2000f8e00ff */
[----:B------:R-:W2:Y:S01]  /*00d0*/  LDCU.64 UR8, c[0x0][0x358] ;  /* 0x00006b00ff0877ac */ /* 0x000ea20008000a00 */
[----:B-1----:R-:W-:Y:S01]  /*00e0*/  IMAD R6, R0, UR7, RZ ;  /* 0x0000000700067c24 */ /* 0x002fe2000f8e02ff */
[----:B-----5:R-:W-:-:S03]  /*00f0*/  UISETP.GE.AND UP0, UPT, UR6, 0x1, UPT ;  /* 0x000000010600788c */ /* 0x020fc6000bf06270 */
[----:B---3--:R-:W-:Y:S02]  /*0100*/  IMAD.IADD R4, R6, 0x1, R2 ;  /* 0x0000000106047824 */ /* 0x008fe400078e0202 */
[----:B0-----:R-:W-:-:S04]  /*0110*/  VIADD R5, R3, UR5 ;  /* 0x0000000503057c36 */ /* 0x001fc80008000000 */
[----:B------:R-:W-:-:S05]  /*0120*/  IMAD R17, R5, R13, R4 ;  /* 0x0000000d05117224 */ /* 0x000fca00078e0204 */
[----:B------:R-:W-:-:S04]  /*0130*/  ISETP.GT.AND P0, PT, R17, -0x1, PT ;  /* 0xffffffff1100780c */ /* 0x000fc80003f04270 */
[----:B------:R-:W-:Y:S01]  /*0140*/  SEL R10, R10, 0x8bf16996, P0 ;  /* 0x8bf169960a0a7807 */ /* 0x000fe20000000000 */
[----:B--2---:R-:W-:Y:S08]  /*0150*/  BRA.U !UP0, `(.L_x_0) ;  /* 0x0000001508a87547 */ /* 0x004ff0000b800000 */
[----:B------:R-:W0:Y:S01]  /*0160*/  LDC.64 R8, c[0x0][0x380] ;  /* 0x0000e000ff087b82 */ /* 0x000e220000000a00 */
[----:B------:R-:W-:Y:S01]  /*0170*/  LOP3.LUT R7, R17, 0xaad26b49, RZ, 0x3c, !PT ;  /* 0xaad26b4911077812 */ /* 0x000fe200078e3cff */
[----:B------:R-:W-:Y:S01]  /*0180*/  UISETP.NE.AND UP0, UPT, UR6, 0x1, UPT ;  /* 0x000000010600788c */ /* 0x000fe2000bf05270 */
[----:B------:R-:W-:Y:S01]  /*0190*/  UMOV UR10, 0xe7210be9 ;  /* 0xe7210be9000a7882 */ /* 0x000fe20000000000 */
[----:B------:R-:W-:Y:S02]  /*01a0*/  UMOV UR11, 0x3feffffd ;  /* 0x3feffffd000b7882 */ /* 0x000fe40000000000 */
[----:B------:R-:W-:Y:S02]  /*01b0*/  IMAD R7, R7, 0x4182bed5, RZ ;  /* 0x4182bed507077824 */ /* 0x000fe400078e02ff */
[----:B------:R-:W0:Y:S02]  /*01c0*/  LDC.64 R20, c[0x0][0x388] ;  /* 0x0000e200ff147b82 */ /* 0x000e240000000a00 */
[C---:B------:R-:W-:Y:S01]  /*01d0*/  VIADD R30, R7.reuse, 0x583f19 ;  /* 0x00583f19071e7836 */ /* 0x040fe20000000000 */
[C---:B------:R-:W-:Y:S01]  /*01e0*/  LOP3.LUT R25, R7.reuse, 0x159a55e5, RZ, 0x3c, !PT ;  /* 0x159a55e507197812 */ /* 0x040fe200078e3cff */
[C---:B------:R-:W-:Y:S01]  /*01f0*/  VIADD R24, R7.reuse, 0x75bcd15 ;  /* 0x075bcd1507187836 */ /* 0x040fe20000000000 */
[----:B0-----:R-:W-:Y:S01]  /*0200*/  DADD R20, R20, -R8 ;  /* 0x0000000014147229 */ /* 0x001fe20000000808 */
[----:B------:R-:W-:-:S04]  /*0210*/  IMAD.IADD R9, R7, 0x1, R10 ;  /* 0x0000000107097824 */ /* 0x000fc800078e020a */
[----:B------:R-:W-:-:S03]  /*0220*/  VIADD R23, R9, 0x64f0c9 ;  /* 0x0064f0c909177836 */ /* 0x000fc60000000000 */
[----:B------:R-:W-:Y:S01]  /*0230*/  DADD R20, R20, UR10 ;  /* 0x0000000a14147e29 */ /* 0x000fe20008000000 */
[----:B------:R-:W-:Y:S10]  /*0240*/  BRA.U !UP0, `(.L_x_1) ;  /* 0x0000000d089c7547 */ /* 0x000ff4000b800000 */
[----:B------:R-:W-:Y:S01]  /*0250*/  ULOP3.LUT UR4, UR6, 0x7ffffffe, URZ, 0xc0, !UPT ;  /* 0x7ffffffe06047892 */ /* 0x000fe2000f8ec0ff */
[----:B------:R-:W-:Y:S01]  /*0260*/  VIADD R9, R9, 0x7b0fdd ;  /* 0x007b0fdd09097836 */ /* 0x000fe20000000000 */
[C---:B------:R-:W-:Y:S01]  /*0270*/  LOP3.LUT R7, R10.reuse, 0x5491333, RZ, 0x3c, !PT ;  /* 0x054913330a077812 */ /* 0x040fe200078e3cff */
[----:B------:R-:W-:Y:S01]  /*0280*/  VIADD R22, R10, 0x1f123bb5 ;  /* 0x1f123bb50a167836 */ /* 0x000fe20000000000 */
[----:B------:R-:W0:Y:S01]  /*0290*/  LDCU UR14, c[0x0][0x3a8] ;  /* 0x00007500ff0e77ac */ /* 0x000e220008000800 */
[----:B------:R-:W1:Y:S01]  /*02a0*/  LDCU.64 UR12, c[0x0][0x380] ;  /* 0x00007000ff0c77ac */ /* 0x000e620008000a00 */
[----:B------:R-:W2:Y:S01]  /*02b0*/  LDCU.64 UR10, c[0x4][0x48] ;  /* 0x01000900ff0a77ac */ /* 0x000ea20008000a00 */
[----:B------:R-:W-:-:S12]  /*02c0*/  UIADD3 UR4, UPT, UPT, -UR4, URZ, URZ ;  /* 0x000000ff04047290 */ /* 0x000fd8000fffe1ff */
.L_x_11:
[----:B---3--:R-:W-:Y:S01]  /*02d0*/  SHF.R.U32.HI R11, RZ, 0x2, R24 ;  /* 0x00000002ff0b7819 */ /* 0x008fe20000011618 */
[----:B------:R-:W-:Y:S01]  /*02e0*/  IMAD.SHL.U32 R13, R30, 0x10, RZ ;  /* 0x000000101e0d7824 */ /* 0x000fe200078e00ff */
[----:B------:R-:W-:Y:S01]  /*02f0*/  SHF.R.U32.HI R10, RZ, 0x2, R25 ;  /* 0x00000002ff0a7819 */ /* 0x000fe20000011619 */
[----:B------:R-:W-:Y:S01]  /*0300*/  IMAD.MOV.U32 R28, RZ, RZ, R22 ;  /* 0x000000ffff1c7224 */ /* 0x000fe200078e0016 */
[----:B------:R-:W-:Y:S01]  /*0310*/  LOP3.LUT R11, R11, R24, RZ, 0x3c, !PT ;  /* 0x000000180b0b7212 */ /* 0x000fe200078e3cff */
[----:B------:R-:W-:Y:S01]  /*0320*/  IMAD.MOV.U32 R14, RZ, RZ, 0x0 ;  /* 0x00000000ff0e7424 */ /* 0x000fe200078e00ff */
[----:B------:R-:W-:Y:S01]  /*0330*/  LOP3.LUT R10, R10, R25, RZ, 0x3c, !PT ;  /* 0x000000190a0a7212 */ /* 0x000fe200078e3cff */
[----:B------:R-:W-:Y:S01]  /*0340*/  IMAD.MOV.U32 R15, RZ, RZ, 0x3ca00000 ;  /* 0x3ca00000ff0f7424 */ /* 0x000fe200078e00ff */
[----:B------:R-:W-:Y:S01]  /*0350*/  BSSY.RECONVERGENT B0, `(.L_x_2) ;  /* 0x000002b000007945 */ /* 0x000fe20003800200 */
[----:B------:R-:W-:Y:S02]  /*0360*/  IMAD.SHL.U32 R8, R11, 0x2, RZ ;  /* 0x000000020b087824 */ /* 0x000fe400078e00ff */
[----:B------:R-:W-:-:S02]  /*0370*/  IMAD.MOV.U32 R23, RZ, RZ, R9 ;  /* 0x000000ffff177224 */ /* 0x000fc400078e0009 */
[----:B------:R-:W-:Y:S01]  /*0380*/  IMAD.MOV.U32 R24, RZ, RZ, R30 ;  /* 0x000000ffff187224 */ /* 0x000fe200078e001e */
[----:B------:R-:W-:-:S04]  /*0390*/  LOP3.LUT R8, R30, R13, R8, 0x96, !PT ;  /* 0x0000000d1e087212 */ /* 0x000fc800078e9608 */
[----:B------:R-:W-:Y:S01]  /*03a0*/  LOP3.LUT R25, R8, R11, RZ, 0x3c, !PT ;  /* 0x0000000b08197212 */ /* 0x000fe200078e3cff */
[----:B------:R-:W-:-:S03]  /*03b0*/  IMAD.SHL.U32 R8, R10, 0x2, RZ ;  /* 0x000000020a087824 */ /* 0x000fc600078e00ff */
[----:B------:R-:W-:Y:S01]  /*03c0*/  IADD3 R13, PT, PT, R9, -0x10974f, R25 ;  /* 0xffef68b1090d7810 */ /* 0x000fe20007ffe019 */
[----:B------:R-:W-:-:S05]  /*03d0*/  IMAD.SHL.U32 R11, R25, 0x10, RZ ;  /* 0x00000010190b7824 */ /* 0x000fca00078e00ff */
[----:B------:R-:W-:-:S04]  /*03e0*/  LOP3.LUT R8, R10, R8, R11, 0x96, !PT ;  /* 0x000000080a087212 */ /* 0x000fc800078e960b */
[----:B------:R-:W-:-:S04]  /*03f0*/  LOP3.LUT R22, R8, R25, RZ, 0x3c, !PT ;  /* 0x0000001908167212 */ /* 0x000fc800078e3cff */
[----:B------:R-:W-:-:S05]  /*0400*/  IADD3 R10, PT, PT, R9, -0xb0f8a, R22 ;  /* 0xfff4f076090a7810 */ /* 0x000fca0007ffe016 */
[----:B------:R-:W-:-:S03]  /*0410*/  IMAD.WIDE.U32 R10, R10, 0x200000, RZ ;  /* 0x002000000a0a7825 */ /* 0x000fc600078e00ff */
[----:B------:R-:W-:Y:S01]  /*0420*/  LOP3.LUT R12, R10, R13, RZ, 0x3c, !PT ;  /* 0x0000000d0a0c7212 */ /* 0x000fe200078e3cff */
[----:B------:R-:W-:-:S04]  /*0430*/  IMAD.MOV.U32 R13, RZ, RZ, R11 ;  /* 0x000000ffff0d7224 */ /* 0x000fc800078e000b */
[----:B------:R-:W3:Y:S02]  /*0440*/  I2F.F64.U64 R10, R12 ;  /* 0x0000000c000a7312 */ /* 0x000ee40000301800 */
[----:B---3--:R-:W-:-:S08]  /*0450*/  DFMA R10, R10, R14, 5.5511151231257827021e-17 ;  /* 0x3c9000000a0a742b */ /* 0x008fd0000000000e */
[----:B-1----:R-:W-:-:S08]  /*0460*/  DFMA R26, R20, R10, UR12 ;  /* 0x0000000c141a7e2b */ /* 0x002fd0000800000a */
[----:B------:R-:W-:-:S14]  /*0470*/  DSETP.NEU.AND P0, PT, |R26|, +INF , PT ;  /* 0x7ff000001a00742a */ /* 0x000fdc0003f0d200 */
[----:B------:R-:W-:Y:S01]  /*0480*/  @!P0 DMUL R32, RZ, R26 ;  /* 0x0000001aff208228 */ /* 0x000fe20000000000 */
[----:B------:R-:W-:Y:S01]  /*0490*/  @!P0 IMAD.MOV.U32 R29, RZ, RZ, RZ ;  /* 0x000000ffff1d8224 */ /* 0x000fe200078e00ff */
[----:B------:R-:W-:Y:S09]  /*04a0*/  @!P0 BRA `(.L_x_3) ;  /* 0x0000000000548947 */ /* 0x000ff20003800000 */
[----:B------:R-:W-:Y:S01]  /*04b0*/  UMOV UR6, 0x6dc9c883 ;  /* 0x6dc9c88300067882 */ /* 0x000fe20000000000 */
[----:B------:R-:W-:Y:S01]  /*04c0*/  UMOV UR7, 0x3fe45f30 ;  /* 0x3fe45f3000077882 */ /* 0x000fe20000000000 */
[C---:B------:R-:W-:Y:S02]  /*04d0*/  DSETP.GE.AND P0, PT, |R26|.reuse, 2.14748364800000000000e+09, PT ;  /* 0x41e000001a00742a */ /* 0x040fe40003f06200 */
[----:B------:R-:W-:Y:S01]  /*04e0*/  DMUL R8, R26, UR6 ;  /* 0x000000061a087c28 */ /* 0x000fe20008000000 */
[----:B------:R-:W-:Y:S01]  /*04f0*/  UMOV UR6, 0x54442d18 ;  /* 0x54442d1800067882 */ /* 0x000fe20000000000 */
[----:B------:R-:W-:-:S04]  /*0500*/  UMOV UR7, 0x3ff921fb ;  /* 0x3ff921fb00077882 */ /* 0x000fc80000000000 */
[----:B------:R-:W1:Y:S08]  /*0510*/  F2I.F64 R29, R8 ;  /* 0x00000008001d7311 */ /* 0x000e700000301100 */
[----:B-1----:R-:W1:Y:S02]  /*0520*/  I2F.F64 R32, R29 ;  /* 0x0000001d00207312 */ /* 0x002e640000201c00 */
[----:B-1----:R-:W-:Y:S01]  /*0530*/  DFMA R10, R32, -UR6, R26 ;  /* 0x80000006200a7c2b */ /* 0x002fe2000800001a */
[----:B------:R-:W-:Y:S01]  /*0540*/  UMOV UR6, 0x33145c00 ;  /* 0x33145c0000067882 */ /* 0x000fe20000000000 */
[----:B------:R-:W-:-:S06]  /*0550*/  UMOV UR7, 0x3c91a626 ;  /* 0x3c91a62600077882 */ /* 0x000fcc0000000000 */
[----:B------:R-:W-:Y:S01]  /*0560*/  DFMA R10, R32, -UR6, R10 ;  /* 0x80000006200a7c2b */ /* 0x000fe2000800000a */
[----:B------:R-:W-:Y:S01]  /*0570*/  UMOV UR6, 0x252049c0 ;  /* 0x252049c000067882 */ /* 0x000fe20000000000 */
[----:B------:R-:W-:-:S06]  /*0580*/  UMOV UR7, 0x397b839a ;  /* 0x397b839a00077882 */ /* 0x000fcc0000000000 */
[----:B------:R-:W-:Y:S01]  /*0590*/  DFMA R32, R32, -UR6, R10 ;  /* 0x8000000620207c2b */ /* 0x000fe2000800000a */
[----:B------:R-:W-:Y:S10]  /*05a0*/  @!P0 BRA `(.L_x_3) ;  /* 0x0000000000148947 */ /* 0x000ff40003800000 */
[----:B------:R-:W-:Y:S01]  /*05b0*/  IMAD.MOV.U32 R16, RZ, RZ, R26 ;  /* 0x000000ffff107224 */ /* 0x000fe200078e001a */
[----:B------:R-:W-:Y:S01]  /*05c0*/  MOV R12, 0x5f0 ;  /* 0x000005f0000c7802 */ /* 0x000fe20000000f00 */
[----:B------:R-:W-:-:S07]  /*05d0*/  IMAD.MOV.U32 R13, RZ, RZ, R27 ;  /* 0x000000ffff0d7224 */ /* 0x000fce00078e001b */
[----:B0-2---:R-:W-:Y:S05]  /*05e0*/  CALL.REL.NOINC `($_Z9integrateddiPdS_ii$__internal_trig_reduction_slowpathd) ;  /* 0x0000002800d47944 */ /* 0x005fea0003c00000 */
[----:B------:R-:W-:-:S07]  /*05f0*/  IMAD.MOV.U32 R29, RZ, RZ, R8 ;  /* 0x000000ffff1d7224 */ /* 0x000fce00078e0008 */
.L_x_3:
[----:B0-2---:R-:W-:Y:S05]  /*0600*/  BSYNC.RECONVERGENT B0 ;  /* 0x0000000000007941 */ /* 0x005fea0003800200 */
.L_x_2:
[----:B------:R-:W-:-:S05]  /*0610*/  IMAD.SHL.U32 R8, R29, 0x40, RZ ;  /* 0x000000401d087824 */ /* 0x000fca00078e00ff */
[----:B------:R-:W-:-:S04]  /*0620*/  LOP3.LUT R8, R8, 0x40, RZ, 0xc0, !PT ;  /* 0x0000004008087812 */ /* 0x000fc800078ec0ff */
[----:B------:R-:W-:-:S05]  /*0630*/  IADD3 R36, P0, PT, R8, UR10, RZ ;  /* 0x0000000a08247c10 */ /* 0x000fca000ff1e0ff */
[----:B------:R-:W-:-:S05]  /*0640*/  IMAD.X R37, RZ, RZ, UR11, P0 ;  /* 0x0000000bff257e24 */ /* 0x000fca00080e06ff */
[----:B------:R-:W2:Y:S04]  /*0650*/  LDG.E.128.CONSTANT R8, desc[UR8][R36.64] ;  /* 0x0000000824087981 */ /* 0x000ea8000c1e9d00 */
[----:B------:R-:W3:Y:S04]  /*0660*/  LDG.E.128.CONSTANT R12, desc[UR8][R36.64+0x10] ;  /* 0x00001008240c7981 */ /* 0x000ee8000c1e9d00 */
[----:B------:R-:W4:Y:S01]  /*0670*/  LDG.E.128.CONSTANT R16, desc[UR8][R36.64+0x20] ;  /* 0x0000200824107981 */ /* 0x000f22000c1e9d00 */
[----:B------:R-:W-:Y:S01]  /*0680*/  LOP3.LUT R30, R29, 0x1, RZ, 0xc0, !PT ;  /* 0x000000011d1e7812 */ /* 0x000fe200078ec0ff */
[----:B------:R-:W-:Y:S01]  /*0690*/  IMAD.MOV.U32 R31, RZ, RZ, 0x3da8ff83 ;  /* 0x3da8ff83ff1f7424 */ /* 0x000fe200078e00ff */
[----:B------:R-:W-:Y:S01]  /*06a0*/  DMUL R34, R32, R32 ;  /* 0x0000002020227228 */ /* 0x000fe20000000000 */
[----:B------:R-:W-:Y:S01]  /*06b0*/  BSSY.RECONVERGENT B0, `(.L_x_4) ;  /* 0x0000024000007945 */ /* 0x000fe20003800200 */
[----:B------:R-:W-:Y:S01]  /*06c0*/  ISETP.NE.U32.AND P0, PT, R30, 0x1, PT ;  /* 0x000000011e00780c */ /* 0x000fe20003f05070 */
[----:B------:R-:W-:-:S03]  /*06d0*/  IMAD.MOV.U32 R30, RZ, RZ, 0x20fd8164 ;  /* 0x20fd8164ff1e7424 */ /* 0x000fc600078e00ff */
[----:B------:R-:W-:Y:S02]  /*06e0*/  FSEL R31, -R31, 0.11223486810922622681, !P0 ;  /* 0x3de5db651f1f7808 */ /* 0x000fe40004000100 */
[----:B------:R-:W-:-:S06]  /*06f0*/  FSEL R30, R30, -8.06006814911005101289e+34, !P0 ;  /* 0xf9785eba1e1e7808 */ /* 0x000fcc0004000000 */
[----:B--2---:R-:W-:-:S08]  /*0700*/  DFMA R8, R34, R30, R8 ;  /* 0x0000001e2208722b */ /* 0x004fd00000000008 */
[----:B------:R-:W-:-:S08]  /*0710*/  DFMA R8, R34, R8, R10 ;  /* 0x000000082208722b */ /* 0x000fd0000000000a */
[----:B---3--:R-:W-:-:S08]  /*0720*/  DFMA R8, R34, R8, R12 ;  /* 0x000000082208722b */ /* 0x008fd0000000000c */
[----:B------:R-:W-:Y:S02]  /*0730*/  DFMA R14, R34, R8, R14 ;  /* 0x00000008220e722b */ /* 0x000fe4000000000e */
[----:B------:R-:W0:Y:S01]  /*0740*/  MUFU.RCP64H R9, R27 ;  /* 0x0000001b00097308 */ /* 0x000e220000001800 */
[----:B------:R-:W-:-:S05]  /*0750*/  IMAD.MOV.U32 R8, RZ, RZ, 0x1 ;  /* 0x00000001ff087424 */ /* 0x000fca00078e00ff */
[----:B----4-:R-:W-:-:S08]  /*0760*/  DFMA R14, R34, R14, R16 ;  /* 0x0000000e220e722b */ /* 0x010fd00000000010 */
[----:B------:R-:W-:Y:S02]  /*0770*/  DFMA R18, R34, R14, R18 ;  /* 0x0000000e2212722b */ /* 0x000fe40000000012 */
[----:B0-----:R-:W-:-:S06]  /*0780*/  DFMA R10, -R26, R8, 1 ;  /* 0x3ff000001a0a742b */ /* 0x001fcc0000000108 */
[----:B------:R-:W-:Y:S02]  /*0790*/  DFMA R32, R18, R32, R32 ;  /* 0x000000201220722b */ /* 0x000fe40000000020 */
[----:B------:R-:W-:Y:S02]  /*07a0*/  DFMA R18, R34, R18, 1 ;  /* 0x3ff000002212742b */ /* 0x000fe40000000012 */
[----:B------:R-:W-:-:S08]  /*07b0*/  DFMA R10, R10, R10, R10 ;  /* 0x0000000a0a0a722b */ /* 0x000fd0000000000a */
[----:B------:R-:W-:Y:S01]  /*07c0*/  DFMA R10, R8, R10, R8 ;  /* 0x0000000a080a722b */ /* 0x000fe20000000008 */
[----:B------:R-:W-:Y:S02]  /*07d0*/  FSEL R8, R18, R32, !P0 ;  /* 0x0000002012087208 */ /* 0x000fe40004000000 */
[----:B------:R-:W-:Y:S02]  /*07e0*/  FSEL R9, R19, R33, !P0 ;  /* 0x0000002113097208 */ /* 0x000fe40004000000 */
[----:B------:R-:W-:-:S03]  /*07f0*/  LOP3.LUT P0, RZ, R29, 0x2, RZ, 0xc0, !PT ;  /* 0x000000021dff7812 */ /* 0x000fc6000780c0ff */
[----:B------:R-:W-:Y:S02]  /*0800*/  DFMA R12, -R26, R10, 1 ;  /* 0x3ff000001a0c742b */ /* 0x000fe4000000010a */
[----:B------:R-:W-:-:S06]  /*0810*/  DADD R14, RZ, -R8 ;  /* 0x00000000ff0e7229 */ /* 0x000fcc0000000808 */
[----:B------:R-:W-:-:S04]  /*0820*/  DFMA R12, R10, R12, R10 ;  /* 0x0000000c0a0c722b */ /* 0x000fc8000000000a */
[----:B------:R-:W-:Y:S02]  /*0830*/  FSEL R10, R8, R14, !P0 ;  /* 0x0000000e080a7208 */ /* 0x000fe40004000000 */
[----:B------:R-:W-:-:S04]  /*0840*/  FSEL R11, R9, R15, !P0 ;  /* 0x0000000f090b7208 */ /* 0x000fc80004000000 */
[----:B------:R-:W-:Y:S02]  /*0850*/  FSETP.GEU.AND P1, PT, |R11|, 6.5827683646048100446e-37, PT ;  /* 0x036000000b00780b */ /* 0x000fe40003f2e200 */
[----:B------:R-:W-:-:S08]  /*0860*/  DMUL R8, R12, R10 ;  /* 0x0000000a0c087228 */ /* 0x000fd00000000000 */
[----:B------:R-:W-:-:S08]  /*0870*/  DFMA R14, -R26, R8, R10 ;  /* 0x000000081a0e722b */ /* 0x000fd0000000010a */
[----:B------:R-:W-:-:S10]  /*0880*/  DFMA R8, R12, R14, R8 ;  /* 0x0000000e0c08722b */ /* 0x000fd40000000008 */
[----:B------:R-:W-:-:S05]  /*0890*/  FFMA R12, RZ, R27, R9 ;  /* 0x0000001bff0c7223 */ /* 0x000fca0000000009 */
[----:B------:R-:W-:-:S13]  /*08a0*/  FSETP.GT.AND P0, PT, |R12|, 1.469367938527859385e-39, PT ;  /* 0x001000000c00780b */ /* 0x000fda0003f04200 */
[----:B------:R-:W-:Y:S05]  /*08b0*/  @P0 BRA P1, `(.L_x_5) ;  /* 0x00000000000c0947 */ /* 0x000fea0000800000 */
[----:B------:R-:W-:Y:S01]  /*08c0*/  IMAD.MOV.U32 R16, RZ, RZ, R27 ;  /* 0x000000ffff107224 */ /* 0x000fe200078e001b */
[----:B------:R-:W-:-:S07]  /*08d0*/  MOV R32, 0x8f0 ;  /* 0x000008f000207802 */ /* 0x000fce0000000f00 */
[----:B------:R-:W-:Y:S05]  /*08e0*/  CALL.REL.NOINC `($__internal_0_$__cuda_sm20_div_rn_f64_full) ;  /* 0x0000002000a07944 */ /* 0x000fea0003c00000 */
.L_x_5:
[----:B------:R-:W-:Y:S05]  /*08f0*/  BSYNC.RECONVERGENT B0 ;  /* 0x0000000000007941 */ /* 0x000fea0003800200 */
.L_x_4:
[----:B------:R-:W0:Y:S01]  /*0900*/  LDC.64 R10, c[0x0][0x398] ;  /* 0x0000e600ff0a7b82 */ /* 0x000e220000000a00 */
[----:B------:R-:W-:-:S04]  /*0910*/  IMAD R13, R5, UR14, R4 ;  /* 0x0000000e050d7c24 */ /* 0x000fc8000f8e0204 */
[----:B0-----:R-:W-:-:S06]  /*0920*/  IMAD.WIDE R10, R13, 0x8, R10 ;  /* 0x000000080d0a7825 */ /* 0x001fcc00078e020a */
[----:B------:R-:W2:Y:S01]  /*0930*/  LDG.E.64 R10, desc[UR8][R10.64] ;  /* 0x000000080a0a7981 */ /* 0x000ea2000c1e1b00 */
[----:B------:R-:W-:Y:S01]  /*0940*/  SHF.R.U32.HI R13, RZ, 0x2, R28 ;  /* 0x00000002ff0d7819 */ /* 0x000fe2000001161c */
[----:B------:R-:W-:Y:S01]  /*0950*/  IMAD.SHL.U32 R15, R22, 0x10, RZ ;  /* 0x00000010160f7824 */ /* 0x000fe200078e00ff */
[----:B------:R-:W-:Y:S01]  /*0960*/  SHF.R.U32.HI R14, RZ, 0x2, R7 ;  /* 0x00000002ff0e7819 */ /* 0x000fe20000011607 */
[----:B------:R-:W-:Y:S01]  /*0970*/  IMAD.MOV.U32 R16, RZ, RZ, 0x0 ;  /* 0x00000000ff107424 */ /* 0x000fe200078e00ff */
[----:B------:R-:W-:Y:S01]  /*0980*/  LOP3.LUT R13, R13, R28, RZ, 0x3c, !PT ;  /* 0x0000001c0d0d7212 */ /* 0x000fe200078e3cff */
[----:B------:R-:W-:Y:S01]  /*0990*/  IMAD.MOV.U32 R17, RZ, RZ, 0x3ca00000 ;  /* 0x3ca00000ff117424 */ /* 0x000fe200078e00ff */
[----:B------:R-:W-:Y:S01]  /*09a0*/  LOP3.LUT R14, R14, R7, RZ, 0x3c, !PT ;  /* 0x000000070e0e7212 */ /* 0x000fe200078e3cff */
[----:B------:R-:W-:Y:S01]  /*09b0*/  DSETP.NAN.AND P0, PT, R8, R8, PT ;  /* 0x000000080800722a */ /* 0x000fe20003f08000 */
[----:B------:R-:W-:Y:S01]  /*09c0*/  IMAD.MOV.U32 R28, RZ, RZ, RZ ;  /* 0x000000ffff1c7224 */ /* 0x000fe200078e00ff */
[----:B------:R-:W-:Y:S01]  /*09d0*/  BSSY.RECONVERGENT B0, `(.L_x_6) ;  /* 0x000002e000007945 */ /* 0x000fe20003800200 */
[----:B------:R-:W-:-:S03]  /*09e0*/  IMAD.SHL.U32 R12, R13, 0x2, RZ ;  /* 0x000000020d0c7824 */ /* 0x000fc600078e00ff */
[----:B------:R-:W-:Y:S02]  /*09f0*/  FSEL R29, RZ, 1.875, P0 ;  /* 0x3ff00000ff1d7808 */ /* 0x000fe40000000000 */
[----:B------:R-:W-:-:S04]  /*0a00*/  LOP3.LUT R12, R22, R15, R12, 0x96, !PT ;  /* 0x0000000f160c7212 */ /* 0x000fc800078e960c */
[----:B------:R-:W-:Y:S01]  /*0a10*/  LOP3.LUT R7, R12, R13, RZ, 0x3c, !PT ;  /* 0x0000000d0c077212 */ /* 0x000fe200078e3cff */
[----:B------:R-:W-:-:S03]  /*0a20*/  IMAD.SHL.U32 R12, R14, 0x2, RZ ;  /* 0x000000020e0c7824 */ /* 0x000fc600078e00ff */
[----:B------:R-:W-:Y:S01]  /*0a30*/  IADD3 R15, PT, PT, R23, -0x587c5, R7 ;  /* 0xfffa783b170f7810 */ /* 0x000fe20007ffe007 */
[----:B------:R-:W-:-:S05]  /*0a40*/  IMAD.SHL.U32 R13, R7, 0x10, RZ ;  /* 0x00000010070d7824 */ /* 0x000fca00078e00ff */
[----:B------:R-:W-:-:S04]  /*0a50*/  LOP3.LUT R12, R14, R12, R13, 0x96, !PT ;  /* 0x0000000c0e0c7212 */ /* 0x000fc800078e960d */
[----:B------:R-:W-:-:S05]  /*0a60*/  LOP3.LUT R30, R12, R7, RZ, 0x3c, !PT ;  /* 0x000000070c1e7212 */ /* 0x000fca00078e3cff */
[----:B------:R-:W-:-:S04]  /*0a70*/  IMAD.IADD R12, R23, 0x1, R30 ;  /* 0x00000001170c7824 */ /* 0x000fc800078e021e */
[----:B------:R-:W-:-:S03]  /*0a80*/  IMAD.WIDE.U32 R12, R12, 0x200000, RZ ;  /* 0x002000000c0c7825 */ /* 0x000fc600078e00ff */
[----:B------:R-:W-:Y:S01]  /*0a90*/  LOP3.LUT R14, R12, R15, RZ, 0x3c, !PT ;  /* 0x0000000f0c0e7212 */ /* 0x000fe200078e3cff */
[----:B------:R-:W-:-:S04]  /*0aa0*/  IMAD.MOV.U32 R15, RZ, RZ, R13 ;  /* 0x000000ffff0f7224 */ /* 0x000fc800078e000d */
[----:B------:R-:W0:Y:S02]  /*0ab0*/  I2F.F64.U64 R12, R14 ;  /* 0x0000000e000c7312 */ /* 0x000e240000301800 */
[----:B0-----:R-:W-:-:S08]  /*0ac0*/  DFMA R12, R12, R16, 5.5511151231257827021e-17 ;  /* 0x3c9000000c0c742b */ /* 0x001fd00000000010 */
[----:B------:R-:W-:-:S08]  /*0ad0*/  DFMA R26, R20, R12, UR12 ;  /* 0x0000000c141a7e2b */ /* 0x000fd0000800000c */
[----:B------:R-:W-:Y:S02]  /*0ae0*/  DSETP.NEU.AND P0, PT, |R26|, +INF , PT ;  /* 0x7ff000001a00742a */ /* 0x000fe40003f0d200 */
[----:B--2---:R-:W-:-:S12]  /*0af0*/  DFMA R28, R8, R28, R10 ;  /* 0x0000001c081c722b */ /* 0x004fd8000000000a */
[----:B------:R-:W-:Y:S05]  /*0b00*/  @!P0 BRA `(.L_x_7) ;  /* 0x0000000000608947 */ /* 0x000fea0003800000 */
[----:B------:R-:W-:Y:S01]  /*0b10*/  UMOV UR6, 0x6dc9c883 ;  /* 0x6dc9c88300067882 */ /* 0x000fe20000000000 */
[----:B------:R-:W-:Y:S01]  /*0b20*/  UMOV UR7, 0x3fe45f30 ;  /* 0x3fe45f3000077882 */ /* 0x000fe20000000000 */
[C---:B------:R-:W-:Y:S02]  /*0b30*/  DSETP.GE.AND P0, PT, |R26|.reuse, 2.14748364800000000000e+09, PT ;  /* 0x41e000001a00742a */ /* 0x040fe40003f06200 */
[----:B------:R-:W-:Y:S01]  /*0b40*/  DMUL R8, R26, UR6 ;  /* 0x000000061a087c28 */ /* 0x000fe20008000000 */
[----:B------:R-:W-:Y:S01]  /*0b50*/  UMOV UR6, 0x54442d18 ;  /* 0x54442d1800067882 */ /* 0x000fe20000000000 */
[----:B------:R-:W-:-:S04]  /*0b60*/  UMOV UR7, 0x3ff921fb ;  /* 0x3ff921fb00077882 */ /* 0x000fc80000000000 */
[----:B------:R-:W0:Y:S08]  /*0b70*/  F2I.F64 R31, R8 ;  /* 0x00000008001f7311 */ /* 0x000e300000301100 */
[----:B0-----:R-:W0:Y:S02]  /*0b80*/  I2F.F64 R36, R31 ;  /* 0x0000001f00247312 */ /* 0x001e240000201c00 */
[----:B0-----:R-:W-:Y:S01]  /*0b90*/  DFMA R10, R36, -UR6, R26 ;  /* 0x80000006240a7c2b */ /* 0x001fe2000800001a */
        /* <DEDUP_REMOVED lines=10> */
[----:B------:R-:W-:Y:S05]  /*0c40*/  CALL.REL.NOINC `($_Z9integrateddiPdS_ii$__internal_trig_reduction_slowpathd) ;  /* 0x00000024003c7944 */ /* 0x000fea0003c00000 */
[----:B------:R-:W-:Y:S02]  /*0c50*/  IMAD.MOV.U32 R31, RZ, RZ, R8 ;  /* 0x000000ffff1f7224 */ /* 0x000fe400078e0008 */
[----:B------:R-:W-:Y:S02]  /*0c60*/  IMAD.MOV.U32 R36, RZ, RZ, R32 ;  /* 0x000000ffff247224 */ /* 0x000fe400078e0020 */
[----:B------:R-:W-:Y:S01]  /*0c70*/  IMAD.MOV.U32 R37, RZ, RZ, R33 ;  /* 0x000000ffff257224 */ /* 0x000fe200078e0021 */
[----:B------:R-:W-:Y:S06]  /*0c80*/  BRA `(.L_x_8) ;  /* 0x0000000000087947 */ /* 0x000fec0003800000 */
.L_x_7:
[----:B------:R-:W-:Y:S01]  /*0c90*/  DMUL R36, RZ, R26 ;  /* 0x0000001aff247228 */ /* 0x000fe20000000000 */
[----:B------:R-:W-:-:S10]  /*0ca0*/  IMAD.MOV.U32 R31, RZ, RZ, RZ ;  /* 0x000000ffff1f7224 */ /* 0x000fd400078e00ff */
.L_x_8:
[----:B------:R-:W-:Y:S05]  /*0cb0*/  BSYNC.RECONVERGENT B0 ;  /* 0x0000000000007941 */ /* 0x000fea0003800200 */
.L_x_6:
        /* <DEDUP_REMOVED lines=44> */
[----:B------:R-:W-:Y:S01]  /*0f80*/  MOV R32, 0xfc0 ;  /* 0x00000fc000207802 */ /* 0x000fe20000000f00 */
[----:B------:R-:W-:Y:S02]  /*0f90*/  IMAD.MOV.U32 R10, RZ, RZ, R8 ;  /* 0x000000ffff0a7224 */ /* 0x000fe400078e0008 */
[----:B------:R-:W-:-:S07]  /*0fa0*/  IMAD.MOV.U32 R11, RZ, RZ, R9 ;  /* 0x000000ffff0b7224 */ /* 0x000fce00078e0009 */
[----:B------:R-:W-:Y:S05]  /*0fb0*/  CALL.REL.NOINC `($__internal_0_$__cuda_sm20_div_rn_f64_full) ;  /* 0x0000001800ec7944 */ /* 0x000fea0003c00000 */
[----:B------:R-:W-:Y:S02]  /*0fc0*/  IMAD.MOV.U32 R10, RZ, RZ, R8 ;  /* 0x000000ffff0a7224 */ /* 0x000fe400078e0008 */
[----:B------:R-:W-:-:S07]  /*0fd0*/  IMAD.MOV.U32 R11, RZ, RZ, R9 ;  /* 0x000000ffff0b7224 */ /* 0x000fce00078e0009 */
.L_x_10:
[----:B------:R-:W-:Y:S05]  /*0fe0*/  BSYNC.RECONVERGENT B0 ;  /* 0x0000000000007941 */ /* 0x000fea0003800200 */
.L_x_9:
[----:B------:R-:W0:Y:S01]  /*0ff0*/  LDC R13, c[0x0][0x3a8] ;  /* 0x0000ea00ff0d7b82 */ /* 0x000e220000000800 */
[----:B------:R-:W-:Y:S01]  /*1000*/  DSETP.NAN.AND P0, PT, R10, R10, PT ;  /* 0x0000000a0a00722a */ /* 0x000fe20003f08000 */
[----:B------:R-:W-:Y:S01]  /*1010*/  IMAD.MOV.U32 R14, RZ, RZ, RZ ;  /* 0x000000ffff0e7224 */ /* 0x000fe200078e00ff */
[----:B------:R-:W-:-:S04]  /*1020*/  UIADD3 UR4, UPT, UPT, UR4, 0x2, URZ ;  /* 0x0000000204047890 */ /* 0x000fc8000fffe0ff */
[----:B------:R-:W-:Y:S01]  /*1030*/  FSEL R15, RZ, 1.875, P0 ;  /* 0x3ff00000ff0f7808 */ /* 0x000fe20000000000 */
[----:B------:R-:W1:Y:S01]  /*1040*/  LDC.64 R8, c[0x0][0x398] ;  /* 0x0000e600ff087b82 */ /* 0x000e620000000a00 */
[----:B------:R-:W-:-:S04]  /*1050*/  UISETP.NE.AND UP0, UPT, UR4, URZ, UPT ;  /* 0x000000ff0400728c */ /* 0x000fc8000bf05270 */
[----:B------:R-:W-:Y:S01]  /*1060*/  DFMA R28, R10, R14, R28 ;  /* 0x0000000e0a1c722b */ /* 0x000fe2000000001c */
[----:B0-----:R-:W-:-:S04]  /*1070*/  IMAD R17, R5, R13, R4 ;  /* 0x0000000d05117224 */ /* 0x001fc800078e0204 */
[----:B-1----:R-:W-:-:S04]  /*1080*/  IMAD.WIDE R10, R17, 0x8, R8 ;  /* 0x00000008110a7825 */ /* 0x002fc800078e0208 */
[----:B------:R-:W-:Y:S01]  /*1090*/  VIADD R9, R23, 0x161f14 ;  /* 0x00161f1417097836 */ /* 0x000fe20000000000 */
[----:B------:R3:W-:Y:S01]  /*10a0*/  STG.E.64 desc[UR8][R10.64], R28 ;  /* 0x0000001c0a007986 */ /* 0x0007e2000c101b08 */
[----:B------:R-:W-:Y:S05]  /*10b0*/  BRA.U UP0, `(.L_x_11) ;  /* 0xfffffff100847547 */ /* 0x000fea000b83ffff */
.L_x_1:
[----:B------:R-:W0:Y:S02]  /*10c0*/  LDCU UR4, c[0x0][0x390] ;  /* 0x00007200ff0477ac */ /* 0x000e240008000800 */
[----:B0-----:R-:W-:-:S04]  /*10d0*/  ULOP3.LUT UR4, UR4, 0x1, URZ, 0xc0, !UPT ;  /* 0x0000000104047892 */ /* 0x001fc8000f8ec0ff */
[----:B------:R-:W-:-:S09]  /*10e0*/  UISETP.NE.U32.AND UP0, UPT, UR4, 0x1, UPT ;  /* 0x000000010400788c */ /* 0x000fd2000bf05070 */
[----:B------:R-:W-:Y:S05]  /*10f0*/  BRA.U UP0, `(.L_x_0) ;  /* 0x0000000500c07547 */ /* 0x000fea000b800000 */
[----:B------:R-:W-:Y:S01]  /*1100*/  SHF.R.U32.HI R7, RZ, 0x2, R24 ;  /* 0x00000002ff077819 */ /* 0x000fe20000011618 */
[----:B------:R-:W-:Y:S01]  /*1110*/  IMAD.SHL.U32 R9, R30, 0x10, RZ ;  /* 0x000000101e097824 */ /* 0x000fe200078e00ff */
[----:B---3--:R-:W-:Y:S01]  /*1120*/  SHF.R.U32.HI R10, RZ, 0x2, R25 ;  /* 0x00000002ff0a7819 */ /* 0x008fe20000011619 */
[----:B------:R-:W0:Y:S01]  /*1130*/  LDCU.64 UR6, c[0x0][0x380] ;  /* 0x00007000ff0677ac */ /* 0x000e220008000a00 */
[----:B------:R-:W-:Y:S01]  /*1140*/  LOP3.LUT R7, R7, R24, RZ, 0x3c, !PT ;  /* 0x0000001807077212 */ /* 0x000fe200078e3cff */
[----:B------:R-:W-:Y:S01]  /*1150*/  IMAD.MOV.U32 R12, RZ, RZ, 0x0 ;  /* 0x00000000ff0c7424 */ /* 0x000fe200078e00ff */
[----:B------:R-:W-:Y:S01]  /*1160*/  LOP3.LUT R25, R10, R25, RZ, 0x3c, !PT ;  /* 0x000000190a197212 */ /* 0x000fe200078e3cff */
[----:B------:R-:W-:Y:S01]  /*1170*/  IMAD.MOV.U32 R13, RZ, RZ, 0x3ca00000 ;  /* 0x3ca00000ff0d7424 */ /* 0x000fe200078e00ff */
[----:B------:R-:W-:Y:S01]  /*1180*/  BSSY.RECONVERGENT B0, `(.L_x_12) ;  /* 0x000002a000007945 */ /* 0x000fe20003800200 */
[----:B------:R-:W-:-:S05]  /*1190*/  IMAD.SHL.U32 R8, R7, 0x2, RZ ;  /* 0x0000000207087824 */ /* 0x000fca00078e00ff */
[----:B------:R-:W-:-:S04]  /*11a0*/  LOP3.LUT R8, R30, R9, R8, 0x96, !PT ;  /* 0x000000091e087212 */ /* 0x000fc800078e9608 */
[----:B------:R-:W-:Y:S01]  /*11b0*/  LOP3.LUT R10, R8, R7, RZ, 0x3c, !PT ;  /* 0x00000007080a7212 */ /* 0x000fe200078e3cff */
[----:B------:R-:W-:-:S03]  /*11c0*/  IMAD.SHL.U32 R7, R25, 0x2, RZ ;  /* 0x0000000219077824 */ /* 0x000fc600078e00ff */
[----:B------:R-:W-:Y:S01]  /*11d0*/  IADD3 R11, PT, PT, R23, 0x587c5, R10 ;  /* 0x000587c5170b7810 */ /* 0x000fe20007ffe00a */
[----:B------:R-:W-:-:S05]  /*11e0*/  IMAD.SHL.U32 R8, R10, 0x10, RZ ;  /* 0x000000100a087824 */ /* 0x000fca00078e00ff */
[----:B------:R-:W-:-:S04]  /*11f0*/  LOP3.LUT R7, R25, R7, R8, 0x96, !PT ;  /* 0x0000000719077212 */ /* 0x000fc800078e9608 */
[----:B------:R-:W-:-:S04]  /*1200*/  LOP3.LUT R8, R7, R10, RZ, 0x3c, !PT ;  /* 0x0000000a07087212 */ /* 0x000fc800078e3cff */
[----:B------:R-:W-:-:S05]  /*1210*/  IADD3 R8, PT, PT, R23, 0xb0f8a, R8 ;  /* 0x000b0f8a17087810 */ /* 0x000fca0007ffe008 */
[----:B------:R-:W-:-:S03]  /*1220*/  IMAD.WIDE.U32 R8, R8, 0x200000, RZ ;  /* 0x0020000008087825 */ /* 0x000fc600078e00ff */
[----:B------:R-:W-:Y:S01]  /*1230*/  LOP3.LUT R10, R8, R11, RZ, 0x3c, !PT ;  /* 0x0000000b080a7212 */ /* 0x000fe200078e3cff */
[----:B------:R-:W-:-:S04]  /*1240*/  IMAD.MOV.U32 R11, RZ, RZ, R9 ;  /* 0x000000ffff0b7224 */ /* 0x000fc800078e0009 */
[----:B------:R-:W1:Y:S02]  /*1250*/  I2F.F64.U64 R8, R10 ;  /* 0x0000000a00087312 */ /* 0x000e640000301800 */
[----:B-1----:R-:W-:-:S08]  /*1260*/  DFMA R8, R8, R12, 5.5511151231257827021e-17 ;  /* 0x3c9000000808742b */ /* 0x002fd0000000000c */
[----:B0-----:R-:W-:-:S08]  /*1270*/  DFMA R20, R20, R8, UR6 ;  /* 0x0000000614147e2b */ /* 0x001fd00008000008 */
[----:B------:R-:W-:-:S14]  /*1280*/  DSETP.NEU.AND P0, PT, |R20|, +INF , PT ;  /* 0x7ff000001400742a */ /* 0x000fdc0003f0d200 */
        /* <DEDUP_REMOVED lines=21> */
[----:B------:R-:W-:Y:S01]  /*13e0*/  IMAD.MOV.U32 R7, RZ, RZ, R8 ;  /* 0x000000ffff077224 */ /* 0x000fe200078e0008 */
[----:B------:R-:W-:Y:S06]  /*13f0*/  BRA `(.L_x_14) ;  /* 0x0000000000087947 */ /* 0x000fec0003800000 */
.L_x_13:
[----:B------:R-:W-:Y:S01]  /*1400*/  DMUL R32, RZ, R20 ;  /* 0x00000014ff207228 */ /* 0x000fe20000000000 */
[----:B------:R-:W-:-:S10]  /*1410*/  IMAD.MOV.U32 R7, RZ, RZ, RZ ;  /* 0x000000ffff077224 */ /* 0x000fd400078e00ff */
.L_x_14:
[----:B------:R-:W-:Y:S05]  /*1420*/  BSYNC.RECONVERGENT B0 ;  /* 0x0000000000007941 */ /* 0x000fea0003800200 */
.L_x_12:
[----:B------:R-:W0:Y:S01]  /*1430*/  LDCU.64 UR6, c[0x4][0x48] ;  /* 0x01000900ff0677ac */ /* 0x000e220008000a00 */
[----:B------:R-:W-:-:S05]  /*1440*/  IMAD.SHL.U32 R8, R7, 0x40, RZ ;  /* 0x0000004007087824 */ /* 0x000fca00078e00ff */
[----:B------:R-:W-:-:S04]  /*1450*/  LOP3.LUT R8, R8, 0x40, RZ, 0xc0, !PT ;  /* 0x0000004008087812 */ /* 0x000fc800078ec0ff */
[----:B0-----:R-:W-:-:S05]  /*1460*/  IADD3 R24, P0, PT, R8, UR6, RZ ;  /* 0x0000000608187c10 */ /* 0x001fca000ff1e0ff */
[----:B------:R-:W-:-:S05]  /*1470*/  IMAD.X R25, RZ, RZ, UR7, P0 ;  /* 0x00000007ff197e24 */ /* 0x000fca00080e06ff */
[----:B------:R-:W2:Y:S04]  /*1480*/  LDG.E.128.CONSTANT R8, desc[UR8][R24.64] ;  /* 0x0000000818087981 */ /* 0x000ea8000c1e9d00 */
[----:B------:R-:W3:Y:S04]  /*1490*/  LDG.E.128.CONSTANT R12, desc[UR8][R24.64+0x10] ;  /* 0x00001008180c7981 */ /* 0x000ee8000c1e9d00 */
[----:B------:R-:W4:Y:S01]  /*14a0*/  LDG.E.128.CONSTANT R16, desc[UR8][R24.64+0x20] ;  /* 0x0000200818107981 */ /* 0x000f22000c1e9d00 */
[----:B------:R-:W-:Y:S01]  /*14b0*/  LOP3.LUT R22, R7, 0x1, RZ, 0xc0, !PT ;  /* 0x0000000107167812 */ /* 0x000fe200078ec0ff */
[----:B------:R-:W-:Y:S01]  /*14c0*/  IMAD.MOV.U32 R26, RZ, RZ, 0x20fd8164 ;  /* 0x20fd8164ff1a7424 */ /* 0x000fe200078e00ff */
[----:B------:R-:W-:Y:S01]  /*14d0*/  BSSY.RECONVERGENT B0, `(.L_x_15) ;  /* 0x0000028000007945 */ /* 0x000fe20003800200 */
[----:B------:R-:W-:Y:S01]  /*14e0*/  IMAD.MOV.U32 R27, RZ, RZ, 0x3da8ff83 ;  /* 0x3da8ff83ff1b7424 */ /* 0x000fe200078e00ff */
[----:B------:R-:W-:Y:S01]  /*14f0*/  ISETP.NE.U32.AND P0, PT, R22, 0x1, PT ;  /* 0x000000011600780c */ /* 0x000fe20003f05070 */
[----:B------:R-:W-:-:S03]  /*1500*/  DMUL R22, R32, R32 ;  /* 0x0000002020167228 */ /* 0x000fc60000000000 */
[----:B------:R-:W-:Y:S02]  /*1510*/  FSEL R26, R26, -8.06006814911005101289e+34, !P0 ;  /* 0xf9785eba1a1a7808 */ /* 0x000fe40004000000 */
[----:B------:R-:W-:-:S06]  /*1520*/  FSEL R27, -R27, 0.11223486810922622681, !P0 ;  /* 0x3de5db651b1b7808 */ /* 0x000fcc0004000100 */
        /* <DEDUP_REMOVED lines=31> */
[----:B------:R-:W-:Y:S02]  /*1720*/  IMAD.MOV.U32 R10, RZ, RZ, R14 ;  /* 0x000000ffff0a7224 */ /* 0x000fe400078e000e */
[----:B------:R-:W-:-:S07]  /*1730*/  IMAD.MOV.U32 R11, RZ, RZ, R15 ;  /* 0x000000ffff0b7224 */ /* 0x000fce00078e000f */
[----:B------:R-:W-:Y:S05]  /*1740*/  CALL.REL.NOINC `($__internal_0_$__cuda_sm20_div_rn_f64_full) ;  /* 0x0000001400087944 */ /* 0x000fea0003c00000 */
.L_x_16:
[----:B------:R-:W-:Y:S05]  /*1750*/  BSYNC.RECONVERGENT B0 ;  /* 0x0000000000007941 */ /* 0x000fea0003800200 */
.L_x_15:
[----:B------:R-:W0:Y:S08]  /*1760*/  LDC R13, c[0x0][0x3a8] ;  /* 0x0000ea00ff0d7b82 */ /* 0x000e300000000800 */
[----:B------:R-:W1:Y:S01]  /*1770*/  LDC.64 R10, c[0x0][0x398] ;  /* 0x0000e600ff0a7b82 */ /* 0x000e620000000a00 */
[----:B0-----:R-:W-:-:S04]  /*1780*/  IMAD R17, R5, R13, R4 ;  /* 0x0000000d05117224 */ /* 0x001fc800078e0204 */
[----:B-1----:R-:W-:-:S05]  /*1790*/  IMAD.WIDE R18, R17, 0x8, R10 ;  /* 0x0000000811127825 */ /* 0x002fca00078e020a */
[----:B------:R-:W2:Y:S01]  /*17a0*/  LDG.E.64 R10, desc[UR8][R18.64] ;  /* 0x00000008120a7981 */ /* 0x000ea2000c1e1b00 */
[----:B------:R-:W-:Y:S01]  /*17b0*/  DSETP.NAN.AND P0, PT, R8, R8, PT ;  /* 0x000000080800722a */ /* 0x000fe20003f08000 */
[----:B------:R-:W-:-:S05]  /*17c0*/  IMAD.MOV.U32 R14, RZ, RZ, RZ ;  /* 0x000000ffff0e7224 */ /* 0x000fca00078e00ff */
[----:B------:R-:W-:-:S06]  /*17d0*/  FSEL R15, RZ, 1.875, P0 ;  /* 0x3ff00000ff0f7808 */ /* 0x000fcc0000000000 */
[----:B--2---:R-:W-:-:S07]  /*17e0*/  DFMA R10, R8, R14, R10 ;  /* 0x0000000e080a722b */ /* 0x004fce000000000a */
[----:B------:R0:W-:Y:S04]  /*17f0*/  STG.E.64 desc[UR8][R18.64], R10 ;  /* 0x0000000a12007986 */ /* 0x0001e8000c101b08 */
.L_x_0:
[----:B------:R-:W-:Y:S01]  /*1800*/  BAR.SYNC.DEFER_BLOCKING 0x0 ;  /* 0x0000000000007b1d */ /* 0x000fe20000010000 */
[----:B------:R-:W-:-:S04]  /*1810*/  ISETP.GE.AND P0, PT, R13, 0x2, PT ;  /* 0x000000020d00780c */ /* 0x000fc80003f06270 */
[----:B------:R-:W-:Y:S01]  /*1820*/  ISETP.NE.OR P0, PT, R2, RZ, !P0 ;  /* 0x000000ff0200720c */ /* 0x000fe20004705670 */
[----:B------:R-:W-:-:S12]  /*1830*/  BSSY.RECONVERGENT B0, `(.L_x_17) ;  /* 0x000008d000007945 */ /* 0x000fd80003800200 */
[----:B------:R-:W-:Y:S05]  /*1840*/  @P0 BRA `(.L_x_18) ;  /* 0x00000008002c0947 */ /* 0x000fea0003800000 */
[----:B------:R-:W0:Y:S02]  /*1850*/  LDC.64 R8, c[0x0][0x398] ;  /* 0x0000e600ff087b82 */ /* 0x000e240000000a00 */
[----:B0--3--:R-:W-:-:S05]  /*1860*/  IMAD.WIDE R10, R17, 0x8, R8 ;  /* 0x00000008110a7825 */ /* 0x009fca00078e0208 */
[----:B------:R0:W5:Y:S01]  /*1870*/  LDG.E.64 R20, desc[UR8][R10.64] ;  /* 0x000000080a147981 */ /* 0x000162000c1e1b00 */
[----:B------:R-:W-:Y:S01]  /*1880*/  VIADD R7, R13, 0xfffffffe ;  /* 0xfffffffe0d077836 */ /* 0x000fe20000000000 */
[----:B------:R-:W-:Y:S01]  /*1890*/  UMOV UR4, 0x1 ;  /* 0x0000000100047882 */ /* 0x000fe20000000000 */
[----:B------:R-:W-:-:S03]  /*18a0*/  IMAD R12, R5, R13, R6 ;  /* 0x0000000d050c7224 */ /* 0x000fc600078e0206 */
[----:B------:R-:W-:Y:S01]  /*18b0*/  ISETP.GE.U32.AND P0, PT, R7, 0xf, PT ;  /* 0x0000000f0700780c */ /* 0x000fe20003f06070 */
[----:B------:R-:W-:-:S05]  /*18c0*/  VIADD R7, R13, 0xffffffff ;  /* 0xffffffff0d077836 */ /* 0x000fca0000000000 */
[----:B------:R-:W-:-:S07]  /*18d0*/  LOP3.LUT R17, R7, 0xf, RZ, 0xc0, !PT ;  /* 0x0000000f07117812 */ /* 0x000fce00078ec0ff */
[----:B0-----:R-:W-:Y:S05]  /*18e0*/  @!P0 BRA `(.L_x_19) ;  /* 0x0000000400008947 */ /* 0x001fea0003800000 */
[----:B------:R-:W0:Y:S01]  /*18f0*/  LDCU.64 UR6, c[0x0][0x398] ;  /* 0x00007300ff0677ac */ /* 0x000e220008000a00 */
[----:B------:R-:W-:Y:S01]  /*1900*/  LOP3.LUT R16, R7, 0xfffffff0, RZ, 0xc0, !PT ;  /* 0xfffffff007107812 */ /* 0x000fe200078ec0ff */
[----:B------:R-:W-:Y:S01]  /*1910*/  VIADD R18, R12, 0x1 ;  /* 0x000000010c127836 */ /* 0x000fe20000000000 */
[----:B------:R-:W-:-:S03]  /*1920*/  UMOV UR4, URZ ;  /* 0x000000ff00047c82 */ /* 0x000fc60008000000 */
[----:B------:R-:W-:Y:S01]  /*1930*/  IMAD.MOV R16, RZ, RZ, -R16 ;  /* 0x000000ffff107224 */ /* 0x000fe200078e0a10 */
[----:B0-----:R-:W-:-:S04]  /*1940*/  UIADD3 UR6, UP0, UPT, UR6, 0x40, URZ ;  /* 0x0000004006067890 */ /* 0x001fc8000ff1e0ff */
[----:B------:R-:W-:-:S12]  /*1950*/  UIADD3.X UR7, UPT, UPT, URZ, UR7, URZ, UP0, !UPT ;  /* 0x00000007ff077290 */ /* 0x000fd800087fe4ff */
.L_x_20:
[----:B------:R-:W-:Y:S02]  /*1960*/  IMAD.U32 R14, RZ, RZ, UR6 ;  /* 0x00000006ff0e7e24 */ /* 0x000fe4000f8e00ff */
[----:B------:R-:W-:Y:S02]  /*1970*/  IMAD.U32 R15, RZ, RZ, UR7 ;  /* 0x00000007ff0f7e24 */ /* 0x000fe4000f8e00ff */
[----:B------:R-:W-:-:S05]  /*1980*/  IMAD.WIDE R14, R18, 0x8, R14 ;  /* 0x00000008120e7825 */ /* 0x000fca00078e020e */
[----:B--2---:R-:W2:Y:S02]  /*1990*/  LDG.E.64 R22, desc[UR8][R14.64+-0x40] ;  /* 0xffffc0080e167981 */ /* 0x004ea4000c1e1b00 */
[----:B--2--5:R-:W-:-:S07]  /*19a0*/  DADD R22, R22, R20 ;  /* 0x0000000016167229 */ /* 0x024fce0000000014 */
[----:B------:R0:W-:Y:S04]  /*19b0*/  STG.E.64 desc[UR8][R10.64], R22 ;  /* 0x000000160a007986 */ /* 0x0001e8000c101b08 */
[----:B------:R-:W2:Y:S02]  /*19c0*/  LDG.E.64 R20, desc[UR8][R14.64+-0x38] ;  /* 0xffffc8080e147981 */ /* 0x000ea4000c1e1b00 */
[----:B--2---:R-:W-:-:S07]  /*19d0*/  DADD R20, R22, R20 ;  /* 0x0000000016147229 */ /* 0x004fce0000000014 */
[----:B------:R1:W-:Y:S04]  /*19e0*/  STG.E.64 desc[UR8][R10.64], R20 ;  /* 0x000000140a007986 */ /* 0x0003e8000c101b08 */
[----:B------:R-:W2:Y:S02]  /*19f0*/  LDG.E.64 R24, desc[UR8][R14.64+-0x30] ;  /* 0xffffd0080e187981 */ /* 0x000ea4000c1e1b00 */
[----:B--2---:R-:W-:-:S07]  /*1a00*/  DADD R24, R20, R24 ;  /* 0x0000000014187229 */ /* 0x004fce0000000018 */
[----:B------:R2:W-:Y:S04]  /*1a10*/  STG.E.64 desc[UR8][R10.64], R24 ;  /* 0x000000180a007986 */ /* 0x0005e8000c101b08 */
[----:B------:R-:W3:Y:S02]  /*1a20*/  LDG.E.64 R26, desc[UR8][R14.64+-0x28] ;  /* 0xffffd8080e1a7981 */ /* 0x000ee4000c1e1b00 */
[----:B---3--:R-:W-:-:S07]  /*1a30*/  DADD R26, R24, R26 ;  /* 0x00000000181a7229 */ /* 0x008fce000000001a */
[----:B------:R3:W-:Y:S04]  /*1a40*/  STG.E.64 desc[UR8][R10.64], R26 ;  /* 0x0000001a0a007986 */ /* 0x0007e8000c101b08 */
[----:B------:R-:W4:Y:S02]  /*1a50*/  LDG.E.64 R28, desc[UR8][R14.64+-0x20] ;  /* 0xffffe0080e1c7981 */ /* 0x000f24000c1e1b00 */
[----:B----4-:R-:W-:-:S07]  /*1a60*/  DADD R28, R26, R28 ;  /* 0x000000001a1c7229 */ /* 0x010fce000000001c */
[----:B------:R4:W-:Y:S04]  /*1a70*/  STG.E.64 desc[UR8][R10.64], R28 ;  /* 0x0000001c0a007986 */ /* 0x0009e8000c101b08 */
[----:B0-----:R-:W2:Y:S02]  /*1a80*/  LDG.E.64 R22, desc[UR8][R14.64+-0x18] ;  /* 0xffffe8080e167981 */ /* 0x001ea4000c1e1b00 */
[----:B--2---:R-:W-:-:S07]  /*1a90*/  DADD R22, R28, R22 ;  /* 0x000000001c167229 */ /* 0x004fce0000000016 */
[----:B------:R0:W-:Y:S04]  /*1aa0*/  STG.E.64 desc[UR8][R10.64], R22 ;  /* 0x000000160a007986 */ /* 0x0001e8000c101b08 */
[----:B-1----:R-:W2:Y:S02]  /*1ab0*/  LDG.E.64 R20, desc[UR8][R14.64+-0x10] ;  /* 0xfffff0080e147981 */ /* 0x002ea4000c1e1b00 */
[----:B--2---:R-:W-:-:S07]  /*1ac0*/  DADD R20, R22, R20 ;  /* 0x0000000016147229 */ /* 0x004fce0000000014 */
[----:B------:R1:W-:Y:S04]  /*1ad0*/  STG.E.64 desc[UR8][R10.64], R20 ;  /* 0x000000140a007986 */ /* 0x0003e8000c101b08 */
[----:B------:R-:W2:Y:S02]  /*1ae0*/  LDG.E.64 R24, desc[UR8][R14.64+-0x8] ;  /* 0xfffff8080e187981 */ /* 0x000ea4000c1e1b00 */
[----:B--2---:R-:W-:-:S07]  /*1af0*/  DADD R24, R20, R24 ;  /* 0x0000000014187229 */ /* 0x004fce0000000018 */
[----:B------:R2:W-:Y:S04]  /*1b00*/  STG.E.64 desc[UR8][R10.64], R24 ;  /* 0x000000180a007986 */ /* 0x0005e8000c101b08 */
[----:B---3--:R-:W3:Y:S02]  /*1b10*/  LDG.E.64 R26, desc[UR8][R14.64] ;  /* 0x000000080e1a7981 */ /* 0x008ee4000c1e1b00 */
[----:B---3--:R-:W-:-:S07]  /*1b20*/  DADD R26, R24, R26 ;  /* 0x00000000181a7229 */ /* 0x008fce000000001a */
[----:B------:R3:W-:Y:S04]  /*1b30*/  STG.E.64 desc[UR8][R10.64], R26 ;  /* 0x0000001a0a007986 */ /* 0x0007e8000c101b08 */
[----:B----4-:R-:W4:Y:S02]  /*1b40*/  LDG.E.64 R28, desc[UR8][R14.64+0x8] ;  /* 0x000008080e1c7981 */ /* 0x010f24000c1e1b00 */
        /* <DEDUP_REMOVED lines=14> */
[----:B----4-:R-:W3:Y:S02]  /*1c30*/  LDG.E.64 R28, desc[UR8][R14.64+0x30] ;  /* 0x000030080e1c7981 */ /* 0x010ee4000c1e1b00 */
[----:B---3--:R-:W-:-:S07]  /*1c40*/  DADD R28, R26, R28 ;  /* 0x000000001a1c7229 */ /* 0x008fce000000001c */
[----:B------:R2:W-:Y:S04]  /*1c50*/  STG.E.64 desc[UR8][R10.64], R28 ;  /* 0x0000001c0a007986 */ /* 0x0005e8000c101b08 */
[----:B0-----:R-:W1:Y:S01]  /*1c60*/  LDG.E.64 R22, desc[UR8][R14.64+0x38] ;  /* 0x000038080e167981 */ /* 0x001e62000c1e1b00 */
[----:B------:R-:W-:Y:S01]  /*1c70*/  VIADD R16, R16, 0x10 ;  /* 0x0000001010107836 */ /* 0x000fe20000000000 */
[----:B------:R-:W-:Y:S01]  /*1c80*/  UIADD3 UR4, UPT, UPT, UR4, 0x10, URZ ;  /* 0x0000001004047890 */ /* 0x000fe2000fffe0ff */
[----:B------:R-:W-:-:S03]  /*1c90*/  VIADD R18, R18, 0x10 ;  /* 0x0000001012127836 */ /* 0x000fc60000000000 */
[----:B------:R-:W-:Y:S01]  /*1ca0*/  ISETP.NE.AND P0, PT, R16, RZ, PT ;  /* 0x000000ff1000720c */ /* 0x000fe20003f05270 */
[----:B-1----:R-:W-:-:S07]  /*1cb0*/  DADD R20, R28, R22 ;  /* 0x000000001c147229 */ /* 0x002fce0000000016 */
[----:B------:R2:W-:Y:S05]  /*1cc0*/  STG.E.64 desc[UR8][R10.64], R20 ;  /* 0x000000140a007986 */ /* 0x0005ea000c101b08 */
[----:B------:R-:W-:Y:S05]  /*1cd0*/  @P0 BRA `(.L_x_20) ;  /* 0xfffffffc00200947 */ /* 0x000fea000383ffff */
[----:B------:R-:W-:-:S12]  /*1ce0*/  UIADD3 UR4, UPT, UPT, UR4, 0x1, URZ ;  /* 0x0000000104047890 */ /* 0x000fd8000fffe0ff */
.L_x_19:
[----:B------:R-:W-:-:S13]  /*1cf0*/  ISETP.NE.AND P0, PT, R17, RZ, PT ;  /* 0x000000ff1100720c */ /* 0x000fda0003f05270 */
[----:B------:R-:W-:Y:S05]  /*1d00*/  @!P0 BRA `(.L_x_18) ;  /* 0x0000000000fc8947 */ /* 0x000fea0003800000 */
[----:B------:R-:W-:Y:S02]  /*1d10*/  ISETP.GE.U32.AND P0, PT, R17, 0x8, PT ;  /* 0x000000081100780c */ /* 0x000fe40003f06070 */
[----:B--2---:R-:W-:-:S04]  /*1d20*/  LOP3.LUT R26, R7, 0x7, RZ, 0xc0, !PT ;  /* 0x00000007071a7812 */ /* 0x004fc800078ec0ff */
[----:B------:R-:W-:-:S07]  /*1d30*/  ISETP.NE.AND P1, PT, R26, RZ, PT ;  /* 0x000000ff1a00720c */ /* 0x000fce0003f25270 */
[----:B------:R-:W-:Y:S06]  /*1d40*/  @!P0 BRA `(.L_x_21) ;  /* 0x00000000006c8947 */ /* 0x000fec0003800000 */
[----:B------:R-:W-:-:S04]  /*1d50*/  VIADD R15, R12, UR4 ;  /* 0x000000040c0f7c36 */ /* 0x000fc80008000000 */
[----:B------:R-:W-:-:S05]  /*1d60*/  IMAD.WIDE R14, R15, 0x8, R8 ;  /* 0x000000080f0e7825 */ /* 0x000fca00078e0208 */
[----:B------:R-:W2:Y:S02]  /*1d70*/  LDG.E.64 R16, desc[UR8][R14.64] ;  /* 0x000000080e107981 */ /* 0x000ea4000c1e1b00 */
        /* <DEDUP_REMOVED lines=14> */
[----:B0-----:R-:W4:Y:S02]  /*1e60*/  LDG.E.64 R16, desc[UR8][R14.64+0x28] ;  /* 0x000028080e107981 */ /* 0x001f24000c1e1b00 */
[----:B----4-:R-:W-:-:S07]  /*1e70*/  DADD R16, R24, R16 ;  /* 0x0000000018107229 */ /* 0x010fce0000000010 */
[----:B------:R3:W-:Y:S04]  /*1e80*/  STG.E.64 desc[UR8][R10.64], R16 ;  /* 0x000000100a007986 */ /* 0x0007e8000c101b08 */
[----:B-1----:R-:W4:Y:S02]  /*1e90*/  LDG.E.64 R18, desc[UR8][R14.64+0x30] ;  /* 0x000030080e127981 */ /* 0x002f24000c1e1b00 */
[----:B----4-:R-:W-:-:S07]  /*1ea0*/  DADD R18, R16, R18 ;  /* 0x0000000010127229 */ /* 0x010fce0000000012 */
[----:B------:R3:W-:Y:S04]  /*1eb0*/  STG.E.64 desc[UR8][R10.64], R18 ;  /* 0x000000120a007986 */ /* 0x0007e8000c101b08 */
[----:B--2---:R-:W2:Y:S01]  /*1ec0*/  LDG.E.64 R20, desc[UR8][R14.64+0x38] ;  /* 0x000038080e147981 */ /* 0x004ea2000c1e1b00 */
[----:B------:R-:W-:Y:S01]  /*1ed0*/  UIADD3 UR4, UPT, UPT, UR4, 0x8, URZ ;  /* 0x0000000804047890 */ /* 0x000fe2000fffe0ff */
[----:B--2---:R-:W-:-:S07]  /*1ee0*/  DADD R20, R18, R20 ;  /* 0x0000000012147229 */ /* 0x004fce0000000014 */
[----:B------:R3:W-:Y:S04]  /*1ef0*/  STG.E.64 desc[UR8][R10.64], R20 ;  /* 0x000000140a007986 */ /* 0x0007e8000c101b08 */
.L_x_21:
[----:B------:R-:W-:Y:S05]  /*1f00*/  @!P1 BRA `(.L_x_18) ;  /* 0x00000000007c9947 */ /* 0x000fea0003800000 */
[----:B------:R-:W-:Y:S02]  /*1f10*/  ISETP.GE.U32.AND P0, PT, R26, 0x4, PT ;  /* 0x000000041a00780c */ /* 0x000fe40003f06070 */
[----:B------:R-:W-:-:S04]  /*1f20*/  LOP3.LUT R7, R7, 0x3, RZ, 0xc0, !PT ;  /* 0x0000000307077812 */ /* 0x000fc800078ec0ff */
[----:B------:R-:W-:-:S07]  /*1f30*/  ISETP.NE.AND P1, PT, R7, RZ, PT ;  /* 0x000000ff0700720c */ /* 0x000fce0003f25270 */
[----:B------:R-:W-:Y:S06]  /*1f40*/  @!P0 BRA `(.L_x_22) ;  /* 0x00000000003c8947 */ /* 0x000fec0003800000 */
[----:B---3--:R-:W-:-:S04]  /*1f50*/  VIADD R23, R12, UR4 ;  /* 0x000000040c177c36 */ /* 0x008fc80008000000 */
        /* <DEDUP_REMOVED lines=10> */
[----:B------:R-:W2:Y:S01]  /*2000*/  LDG.E.64 R20, desc[UR8][R22.64+0x18] ;  /* 0x0000180816147981 */ /* 0x000ea2000c1e1b00 */
[----:B------:R-:W-:Y:S01]  /*2010*/  UIADD3 UR4, UPT, UPT, UR4, 0x4, URZ ;  /* 0x0000000404047890 */ /* 0x000fe2000fffe0ff */
[----:B--2---:R-:W-:-:S07]  /*2020*/  DADD R20, R18, R20 ;  /* 0x0000000012147229 */ /* 0x004fce0000000014 */
[----:B------:R0:W-:Y:S04]  /*2030*/  STG.E.64 desc[UR8][R10.64], R20 ;  /* 0x000000140a007986 */ /* 0x0001e8000c101b08 */
.L_x_22:
[----:B------:R-:W-:Y:S05]  /*2040*/  @!P1 BRA `(.L_x_18) ;  /* 0x00000000002c9947 */ /* 0x000fea0003800000 */
[----:B------:R-:W-:Y:S02]  /*2050*/  VIADD R12, R6, UR4 ;  /* 0x00000004060c7c36 */ /* 0x000fe40008000000 */
[----:B------:R-:W-:Y:S02]  /*2060*/  IMAD.MOV R7, RZ, RZ, -R7 ;  /* 0x000000ffff077224 */ /* 0x000fe400078e0a07 */
[----:B------:R-:W-:-:S07]  /*2070*/  IMAD R5, R5, R13, R12 ;  /* 0x0000000d05057224 */ /* 0x000fce00078e020c */
.L_x_23:
[----:B0-----:R-:W-:-:S06]  /*2080*/  IMAD.WIDE R14, R5, 0x8, R8 ;  /* 0x00000008050e7825 */ /* 0x001fcc00078e0208 */
[----:B------:R-:W3:Y:S01]  /*2090*/  LDG.E.64 R14, desc[UR8][R14.64] ;  /* 0x000000080e0e7981 */ /* 0x000ee2000c1e1b00 */
[----:B------:R-:W-:Y:S02]  /*20a0*/  VIADD R7, R7, 0x1 ;  /* 0x0000000107077836 */ /* 0x000fe40000000000 */
[----:B------:R-:W-:-:S03]  /*20b0*/  VIADD R5, R5, 0x1 ;  /* 0x0000000105057836 */ /* 0x000fc60000000000 */
[----:B------:R-:W-:Y:S01]  /*20c0*/  ISETP.NE.AND P0, PT, R7, RZ, PT ;  /* 0x000000ff0700720c */ /* 0x000fe20003f05270 */
[----:B-1-3-5:R-:W-:-:S07]  /*20d0*/  DADD R20, R14, R20 ;  /* 0x000000000e147229 */ /* 0x02afce0000000014 */
[----:B------:R1:W-:Y:S05]  /*20e0*/  STG.E.64 desc[UR8][R10.64], R20 ;  /* 0x000000140a007986 */ /* 0x0003ea000c101b08 */
[----:B------:R-:W-:Y:S05]  /*20f0*/  @P0 BRA `(.L_x_23) ;  /* 0xfffffffc00e00947 */ /* 0x000fea000383ffff */
.L_x_18:
[----:B------:R-:W-:Y:S05]  /*2100*/  BSYNC.RECONVERGENT B0 ;  /* 0x0000000000007941 */ /* 0x000fea0003800200 */
.L_x_17:
[----:B------:R-:W4:Y:S08]  /*2110*/  LDC R5, c[0x0][0x3ac] ;  /* 0x0000eb00ff057b82 */ /* 0x000f300000000800 */
[----:B------:R-:W-:Y:S01]  /*2120*/  BAR.SYNC.DEFER_BLOCKING 0x0 ;  /* 0x0000000000007b1d */ /* 0x000fe20000010000 */
[----:B------:R-:W-:-:S04]  /*2130*/  LOP3.LUT P0, RZ, R2, R3, RZ, 0xfc, !PT ;  /* 0x0000000302ff7212 */ /* 0x000fc8000780fcff */
[----:B----4-:R-:W-:-:S13]  /*2140*/  ISETP.LT.OR P0, PT, R5, 0x1, P0 ;  /* 0x000000010500780c */ /* 0x010fda0000701670 */
[----:B------:R-:W-:Y:S05]  /*2150*/  @P0 EXIT ;  /* 0x000000000000094d */ /* 0x000fea0003800000 */
[----:B------:R-:W4:Y:S02]  /*2160*/  LDC.64 R8, c[0x0][0x3a0] ;  /* 0x0000e800ff087b82 */ /* 0x000f240000000a00 */
[----:B----4-:R-:W-:-:S05]  /*2170*/  IMAD.WIDE.U32 R8, R0, 0x8, R8 ;  /* 0x0000000800087825 */ /* 0x010fca00078e0008 */
[----:B0123--:R0:W5:Y:S01]  /*2180*/  LDG.E.64 R10, desc[UR8][R8.64] ;  /* 0x00000008080a7981 */ /* 0x00f162000c1e1b00 */
[C---:B------:R-:W-:Y:S01]  /*2190*/  ISETP.GE.U32.AND P0, PT, R5.reuse, 0x10, PT ;  /* 0x000000100500780c */ /* 0x040fe20003f06070 */
[----:B------:R-:W-:Y:S01]  /*21a0*/  IMAD.MOV.U32 R0, RZ, RZ, RZ ;  /* 0x000000ffff007224 */ /* 0x000fe200078e00ff */
[----:B------:R-:W-:-:S04]  /*21b0*/  LOP3.LUT R3, R5, 0xf, RZ, 0xc0, !PT ;  /* 0x0000000f05037812 */ /* 0x000fc800078ec0ff */
[----:B------:R-:W-:-:S07]  /*21c0*/  ISETP.NE.AND P1, PT, R3, RZ, PT ;  /* 0x000000ff0300720c */ /* 0x000fce0003f25270 */
[----:B0-----:R-:W-:Y:S06]  /*21d0*/  @!P0 BRA `(.L_x_24) ;  /* 0x0000000400248947 */ /* 0x001fec0003800000 */
[----:B------:R-:W-:Y:S01]  /*21e0*/  LOP3.LUT R0, R5, 0x7ffffff0, RZ, 0xc0, !PT ;  /* 0x7ffffff005007812 */ /* 0x000fe200078ec0ff */
[----:B------:R-:W-:-:S04]  /*21f0*/  IMAD R7, R13, UR5, R2 ;  /* 0x000000050d077c24 */ /* 0x000fc8000f8e0202 */
[----:B------:R-:W-:Y:S02]  /*2200*/  IMAD.IADD R6, R6, 0x1, R7 ;  /* 0x0000000106067824 */ /* 0x000fe400078e0207 */
[----:B------:R-:W-:-:S07]  /*2210*/  IMAD.MOV R2, RZ, RZ, -R0 ;  /* 0x000000ffff027224 */ /* 0x000fce00078e0a00 */
.L_x_25:
[----:B0-----:R-:W0:Y:S02]  /*2220*/  LDC.64 R14, c[0x0][0x398] ;  /* 0x0000e600ff0e7b82 */ /* 0x001e240000000a00 */
[----:B0-----:R-:W-:-:S05]  /*2230*/  IMAD.WIDE R14, R6, 0x8, R14 ;  /* 0x00000008060e7825 */ /* 0x001fca00078e020e */
[----:B------:R-:W2:Y:S02]  /*2240*/  LDG.E.64 R16, desc[UR8][R14.64] ;  /* 0x000000080e107981 */ /* 0x000ea4000c1e1b00 */
[----:B--2--5:R-:W-:Y:S01]  /*2250*/  DADD R16, R16, R10 ;  /* 0x0000000010107229 */ /* 0x024fe2000000000a */
[----:B------:R-:W-:-:S06]  /*2260*/  IMAD.WIDE R10, R13, 0x8, R14 ;  /* 0x000000080d0a7825 */ /* 0x000fcc00078e020e */
[----:B------:R0:W-:Y:S04]  /*2270*/  STG.E.64 desc[UR8][R8.64], R16 ;  /* 0x0000001008007986 */ /* 0x0001e8000c101b08 */
[----:B------:R-:W2:Y:S01]  /*2280*/  LDG.E.64 R18, desc[UR8][R10.64] ;  /* 0x000000080a127981 */ /* 0x000ea2000c1e1b00 */
[----:B------:R-:W-:Y:S01]  /*2290*/  IMAD.WIDE R20, R13, 0x8, R10 ;  /* 0x000000080d147825 */ /* 0x000fe200078e020a */
[----:B--2---:R-:W-:-:S07]  /*22a0*/  DADD R18, R16, R18 ;  /* 0x0000000010127229 */ /* 0x004fce0000000012 */
[----:B------:R1:W-:Y:S04]  /*22b0*/  STG.E.64 desc[UR8][R8.64], R18 ;  /* 0x0000001208007986 */ /* 0x0003e8000c101b08 */
[----:B------:R-:W2:Y:S01]  /*22c0*/  LDG.E.64 R22, desc[UR8][R20.64] ;  /* 0x0000000814167981 */ /* 0x000ea2000c1e1b00 */
[----:B------:R-:W-:Y:S01]  /*22d0*/  IMAD.WIDE R24, R13, 0x8, R20 ;  /* 0x000000080d187825 */ /* 0x000fe200078e0214 */
[----:B--2---:R-:W-:-:S07]  /*22e0*/  DADD R22, R18, R22 ;  /* 0x0000000012167229 */ /* 0x004fce0000000016 */
[----:B------:R2:W-:Y:S04]  /*22f0*/  STG.E.64 desc[UR8][R8.64], R22 ;  /* 0x0000001608007986 */ /* 0x0005e8000c101b08 */
[----:B------:R-:W3:Y:S01]  /*2300*/  LDG.E.64 R14, desc[UR8][R24.64] ;  /* 0x00000008180e7981 */ /* 0x000ee2000c1e1b00 */
[----:B0-----:R-:W-:Y:S01]  /*2310*/  IMAD.WIDE R16, R13, 0x8, R24 ;  /* 0x000000080d107825 */ /* 0x001fe200078e0218 */
[----:B---3--:R-:W-:-:S07]  /*2320*/  DADD R14, R22, R14 ;  /* 0x00000000160e7229 */ /* 0x008fce000000000e */
[----:B------:R0:W-:Y:S04]  /*2330*/  STG.E.64 desc[UR8][R8.64], R14 ;  /* 0x0000000e08007986 */ /* 0x0001e8000c101b08 */
[----:B------:R-:W3:Y:S01]  /*2340*/  LDG.E.64 R10, desc[UR8][R16.64] ;  /* 0x00000008100a7981 */ /* 0x000ee2000c1e1b00 */
[----:B-1----:R-:W-:Y:S01]  /*2350*/  IMAD.WIDE R18, R13, 0x8, R16 ;  /* 0x000000080d127825 */ /* 0x002fe200078e0210 */
[----:B---3--:R-:W-:-:S07]  /*2360*/  DADD R10, R14, R10 ;  /* 0x000000000e0a7229 */ /* 0x008fce000000000a */
[----:B------:R1:W-:Y:S04]  /*2370*/  STG.E.64 desc[UR8][R8.64], R10 ;  /* 0x0000000a08007986 */ /* 0x0003e8000c101b08 */
[----:B------:R-:W3:Y:S01]  /*2380*/  LDG.E.64 R20, desc[UR8][R18.64] ;  /* 0x0000000812147981 */ /* 0x000ee2000c1e1b00 */
[----:B--2---:R-:W-:Y:S01]  /*2390*/  IMAD.WIDE R22, R13, 0x8, R18 ;  /* 0x000000080d167825 */ /* 0x004fe200078e0212 */
[----:B---3--:R-:W-:-:S07]  /*23a0*/  DADD R20, R10, R20 ;  /* 0x000000000a147229 */ /* 0x008fce0000000014 */
        /* <DEDUP_REMOVED lines=34> */
[----:B------:R-:W-:Y:S01]  /*25d0*/  IMAD.WIDE R26, R13, 0x8, R14 ;  /* 0x000000080d1a7825 */ /* 0x000fe200078e020e */
[----:B---3--:R-:W-:-:S07]  /*25e0*/  DADD R16, R24, R16 ;  /* 0x0000000018107229 */ /* 0x008fce0000000010 */
[----:B------:R0:W-:Y:S04]  /*25f0*/  STG.E.64 desc[UR8][R8.64], R16 ;  /* 0x0000001008007986 */ /* 0x0001e8000c101b08 */
[----:B------:R-:W2:Y:S01]  /*2600*/  LDG.E.64 R26, desc[UR8][R26.64] ;  /* 0x000000081a1a7981 */ /* 0x000ea2000c1e1b00 */
[----:B------:R-:W-:Y:S02]  /*2610*/  VIADD R2, R2, 0x10 ;  /* 0x0000001002027836 */ /* 0x000fe40000000000 */
[----:B------:R-:W-:-:S03]  /*2620*/  IMAD R6, R13, 0x10, R6 ;  /* 0x000000100d067824 */ /* 0x000fc600078e0206 */
[----:B------:R-:W-:Y:S01]  /*2630*/  ISETP.NE.AND P0, PT, R2, RZ, PT ;  /* 0x000000ff0200720c */ /* 0x000fe20003f05270 */
[----:B--2---:R-:W-:-:S07]  /*2640*/  DADD R10, R16, R26 ;  /* 0x00000000100a7229 */ /* 0x004fce000000001a */
[----:B------:R0:W-:Y:S05]  /*2650*/  STG.E.64 desc[UR8][R8.64], R10 ;  /* 0x0000000a08007986 */ /* 0x0001ea000c101b08 */
[----:B------:R-:W-:Y:S05]  /*2660*/  @P0 BRA `(.L_x_25) ;  /* 0xfffffff800ec0947 */ /* 0x000fea000383ffff */
.L_x_24:
[----:B------:R-:W-:Y:S05]  /*2670*/  @!P1 EXIT ;  /* 0x000000000000994d */ /* 0x000fea0003800000 */
[----:B------:R-:W-:Y:S02]  /*2680*/  ISETP.GE.U32.AND P0, PT, R3, 0x8, PT ;  /* 0x000000080300780c */ /* 0x000fe40003f06070 */
[----:B------:R-:W-:-:S04]  /*2690*/  LOP3.LUT R12, R5, 0x7, RZ, 0xc0, !PT ;  /* 0x00000007050c7812 */ /* 0x000fc800078ec0ff */
[----:B------:R-:W-:-:S07]  /*26a0*/  ISETP.NE.AND P1, PT, R12, RZ, PT ;  /* 0x000000ff0c00720c */ /* 0x000fce0003f25270 */
[----:B------:R-:W-:Y:S06]  /*26b0*/  @!P0 BRA `(.L_x_26) ;  /* 0x0000000000908947 */ /* 0x000fec0003800000 */
[----:B------:R-:W1:Y:S01]  /*26c0*/  LDC.64 R2, c[0x0][0x398] ;  /* 0x0000e600ff027b82 */ /* 0x000e620000000a00 */
[----:B------:R-:W-:-:S04]  /*26d0*/  VIADD R6, R0, UR5 ;  /* 0x0000000500067c36 */ /* 0x000fc80008000000 */
[----:B------:R-:W-:-:S04]  /*26e0*/  IMAD R7, R6, R13, R4 ;  /* 0x0000000d06077224 */ /* 0x000fc800078e0204 */
[----:B-1----:R-:W-:-:S05]  /*26f0*/  IMAD.WIDE R2, R7, 0x8, R2 ;  /* 0x0000000807027825 */ /* 0x002fca00078e0202 */
[----:B------:R-:W2:Y:S02]  /*2700*/  LDG.E.64 R6, desc[UR8][R2.64] ;  /* 0x0000000802067981 */ /* 0x000ea4000c1e1b00 */
[----:B--2--5:R-:W-:Y:S01]  /*2710*/  DADD R6, R10, R6 ;  /* 0x000000000a067229 */ /* 0x024fe20000000006 */
[----:B0-----:R-:W-:-:S06]  /*2720*/  IMAD.WIDE R10, R13, 0x8, R2 ;  /* 0x000000080d0a7825 */ /* 0x001fcc00078e0202 */
        /* <DEDUP_REMOVED lines=21> */
[----:B------:R-:W2:Y:S01]  /*2880*/  LDG.E.64 R10, desc[UR8][R18.64] ;  /* 0x00000008120a7981 */ /* 0x000ea2000c1e1b00 */
[----:B0-----:R-:W-:Y:S01]  /*2890*/  IMAD.WIDE R2, R13, 0x8, R18 ;  /* 0x000000080d027825 */ /* 0x001fe200078e0212 */
[----:B--2---:R-:W-:-:S07]  /*28a0*/  DADD R20, R16, R10 ;  /* 0x0000000010147229 */ /* 0x004fce000000000a */
[----:B------:R1:W-:Y:S04]  /*28b0*/  STG.E.64 desc[UR8][R8.64], R20 ;  /* 0x0000001408007986 */ /* 0x0003e8000c101b08 */
[----:B------:R-:W2:Y:S01]  /*28c0*/  LDG.E.64 R2, desc[UR8][R2.64] ;  /* 0x0000000802027981 */ /* 0x000ea2000c1e1b00 */
[----:B------:R-:W-:Y:S01]  /*28d0*/  VIADD R0, R0, 0x8 ;  /* 0x0000000800007836 */ /* 0x000fe20000000000 */
[----:B--2---:R-:W-:-:S07]  /*28e0*/  DADD R10, R20, R2 ;  /* 0x00000000140a7229 */ /* 0x004fce0000000002 */
[----:B------:R1:W-:Y:S04]  /*28f0*/  STG.E.64 desc[UR8][R8.64], R10 ;  /* 0x0000000a08007986 */ /* 0x0003e8000c101b08 */
.L_x_26:
[----:B------:R-:W-:Y:S05]  /*2900*/  @!P1 EXIT ;  /* 0x000000000000994d */ /* 0x000fea0003800000 */
[----:B------:R-:W-:Y:S02]  /*2910*/  ISETP.GE.U32.AND P0, PT, R12, 0x4, PT ;  /* 0x000000040c00780c */ /* 0x000fe40003f06070 */
[----:B------:R-:W-:-:S04]  /*2920*/  LOP3.LUT R5, R5, 0x3, RZ, 0xc0, !PT ;  /* 0x0000000305057812 */ /* 0x000fc800078ec0ff */
[----:B------:R-:W-:-:S07]  /*2930*/  ISETP.NE.AND P1, PT, R5, RZ, PT ;  /* 0x000000ff0500720c */ /* 0x000fce0003f25270 */
[----:B------:R-:W-:Y:S06]  /*2940*/  @!P0 BRA `(.L_x_27) ;  /* 0x0000000000508947 */ /* 0x000fec0003800000 */
[----:B------:R-:W2:Y:S01]  /*2950*/  LDC.64 R2, c[0x0][0x398] ;  /* 0x0000e600ff027b82 */ /* 0x000ea20000000a00 */
[----:B------:R-:W-:-:S04]  /*2960*/  VIADD R6, R0, UR5 ;  /* 0x0000000500067c36 */ /* 0x000fc80008000000 */
[----:B01----:R-:W-:-:S04]  /*2970*/  IMAD R17, R6, R13, R4 ;  /* 0x0000000d06117224 */ /* 0x003fc800078e0204 */
[----:B--2---:R-:W-:-:S05]  /*2980*/  IMAD.WIDE R16, R17, 0x8, R2 ;  /* 0x0000000811107825 */ /* 0x004fca00078e0202 */
[----:B------:R-:W2:Y:S01]  /*2990*/  LDG.E.64 R2, desc[UR8][R16.64] ;  /* 0x0000000810027981 */ /* 0x000ea2000c1e1b00 */
[----:B------:R-:W-:Y:S01]  /*29a0*/  IMAD.WIDE R18, R13, 0x8, R16 ;  /* 0x000000080d127825 */ /* 0x000fe200078e0210 */
[----:B--2--5:R-:W-:-:S07]  /*29b0*/  DADD R2, R10, R2 ;  /* 0x000000000a027229 */ /* 0x024fce0000000002 */
[----:B------:R2:W-:Y:S04]  /*29c0*/  STG.E.64 desc[UR8][R8.64], R2 ;  /* 0x0000000208007986 */ /* 0x0005e8000c101b08 */
[----:B------:R-:W3:Y:S01]  /*29d0*/  LDG.E.64 R6, desc[UR8][R18.64] ;  /* 0x0000000812067981 */ /* 0x000ee2000c1e1b00 */
[----:B------:R-:W-:Y:S01]  /*29e0*/  IMAD.WIDE R20, R13, 0x8, R18 ;  /* 0x000000080d147825 */ /* 0x000fe200078e0212 */
[----:B---3--:R-:W-:-:S07]  /*29f0*/  DADD R6, R2, R6 ;  /* 0x0000000002067229 */ /* 0x008fce0000000006 */
[----:B------:R2:W-:Y:S04]  /*2a00*/  STG.E.64 desc[UR8][R8.64], R6 ;  /* 0x0000000608007986 */ /* 0x0005e8000c101b08 */
[----:B------:R-:W3:Y:S01]  /*2a10*/  LDG.E.64 R10, desc[UR8][R20.64] ;  /* 0x00000008140a7981 */ /* 0x000ee2000c1e1b00 */
[----:B------:R-:W-:Y:S01]  /*2a20*/  IMAD.WIDE R22, R13, 0x8, R20 ;  /* 0x000000080d167825 */ /* 0x000fe200078e0214 */
[----:B---3--:R-:W-:-:S07]  /*2a30*/  DADD R14, R6, R10 ;  /* 0x00000000060e7229 */ /* 0x008fce000000000a */
[----:B------:R2:W-:Y:S04]  /*2a40*/  STG.E.64 desc[UR8][R8.64], R14 ;  /* 0x0000000e08007986 */ /* 0x0005e8000c101b08 */
[----:B------:R-:W3:Y:S01]  /*2a50*/  LDG.E.64 R10, desc[UR8][R22.64] ;  /* 0x00000008160a7981 */ /* 0x000ee2000c1e1b00 */
[----:B------:R-:W-:Y:S01]  /*2a60*/  VIADD R0, R0, 0x4 ;  /* 0x0000000400007836 */ /* 0x000fe20000000000 */
[----:B---3--:R-:W-:-:S07]  /*2a70*/  DADD R10, R14, R10 ;  /* 0x000000000e0a7229 */ /* 0x008fce000000000a */
[----:B------:R2:W-:Y:S04]  /*2a80*/  STG.E.64 desc[UR8][R8.64], R10 ;  /* 0x0000000a08007986 */ /* 0x0005e8000c101b08 */
.L_x_27:
[----:B------:R-:W-:Y:S05]  /*2a90*/  @!P1 EXIT ;  /* 0x000000000000994d */ /* 0x000fea0003800000 */
[----:B--2---:R-:W2:Y:S01]  /*2aa0*/  LDC.64 R6, c[0x0][0x398] ;  /* 0x0000e600ff067b82 */ /* 0x004ea20000000a00 */
[----:B------:R-:W-:Y:S02]  /*2ab0*/  VIADD R0, R0, UR5 ;  /* 0x0000000500007c36 */ /* 0x000fe40008000000 */
[----:B------:R-:W-:Y:S02]  /*2ac0*/  IMAD.MOV R5, RZ, RZ, -R5 ;  /* 0x000000ffff057224 */ /* 0x000fe400078e0a05 */
[----:B------:R-:W-:-:S07]  /*2ad0*/  IMAD R0, R0, R13, R4 ;  /* 0x0000000d00007224 */ /* 0x000fce00078e0204 */
.L_x_28:
[----:B--2---:R-:W-:-:S06]  /*2ae0*/  IMAD.WIDE R2, R0, 0x8, R6 ;  /* 0x0000000800027825 */ /* 0x004fcc00078e0206 */
[----:B------:R-:W0:Y:S01]  /*2af0*/  LDG.E.64 R2, desc[UR8][R2.64] ;  /* 0x0000000802027981 */ /* 0x000e22000c1e1b00 */
[----:B------:R-:W-:Y:S02]  /*2b00*/  VIADD R5, R5, 0x1 ;  /* 0x0000000105057836 */ /* 0x000fe40000000000 */
[----:B------:R-:W-:-:S03]  /*2b10*/  IMAD.IADD R0, R0, 0x1, R13 ;  /* 0x0000000100007824 */ /* 0x000fc600078e020d */
[----:B------:R-:W-:Y:S01]  /*2b20*/  ISETP.NE.AND P0, PT, R5, RZ, PT ;  /* 0x000000ff0500720c */ /* 0x000fe20003f05270 */
[----:B01-3-5:R-:W-:-:S07]  /*2b30*/  DADD R10, R2, R10 ;  /* 0x00000000020a7229 */ /* 0x02bfce000000000a */
[----:B------:R3:W-:Y:S05]  /*2b40*/  STG.E.64 desc[UR8][R8.64], R10 ;  /* 0x0000000a08007986 */ /* 0x0007ea000c101b08 */
[----:B------:R-:W-:Y:S05]  /*2b50*/  @P0 BRA `(.L_x_28) ;  /* 0xfffffffc00e00947 */ /* 0x000fea000383ffff */
[----:B------:R-:W-:Y:S05]  /*2b60*/  EXIT ;  /* 0x000000000000794d */ /* 0x000fea0003800000 */
        .weak           $__internal_0_$__cuda_sm20_div_rn_f64_full
        .type           $__internal_0_$__cuda_sm20_div_rn_f64_full,@function
        .size           $__internal_0_$__cuda_sm20_div_rn_f64_full,($_Z9integrateddiPdS_ii$__internal_trig_reduction_slowpathd - $__internal_0_$__cuda_sm20_div_rn_f64_full)
$__internal_0_$__cuda_sm20_div_rn_f64_full:
[C---:B------:R-:W-:Y:S01]  /*2b70*/  FSETP.GEU.AND P0, PT, |R16|.reuse, 1.469367938527859385e-39, PT ;  /* 0x001000001000780b */ /* 0x040fe20003f0e200 */
[----:B------:R-:W-:Y:S01]  /*2b80*/  IMAD.MOV.U32 R8, RZ, RZ, R26 ;  /* 0x000000ffff087224 */ /* 0x000fe200078e001a */
[C---:B------:R-:W-:Y:S01]  /*2b90*/  LOP3.LUT R27, R16.reuse, 0x800fffff, RZ, 0xc0, !PT ;  /* 0x800fffff101b7812 */ /* 0x040fe200078ec0ff */
[----:B------:R-:W-:Y:S01]  /*2ba0*/  IMAD.MOV.U32 R9, RZ, RZ, R16 ;  /* 0x000000ffff097224 */ /* 0x000fe200078e0010 */
[----:B------:R-:W-:Y:S01]  /*2bb0*/  FSETP.GEU.AND P2, PT, |R11|, 1.469367938527859385e-39, PT ;  /* 0x001000000b00780b */ /* 0x000fe20003f4e200 */
[----:B------:R-:W-:Y:S01]  /*2bc0*/  IMAD.MOV.U32 R14, RZ, RZ, 0x1 ;  /* 0x00000001ff0e7424 */ /* 0x000fe200078e00ff */
[----:B------:R-:W-:Y:S01]  /*2bd0*/  LOP3.LUT R27, R27, 0x3ff00000, RZ, 0xfc, !PT ;  /* 0x3ff000001b1b7812 */ /* 0x000fe200078efcff */
[----:B------:R-:W-:Y:S01]  /*2be0*/  IMAD.MOV.U32 R33, RZ, RZ, 0x1ca00000 ;  /* 0x1ca00000ff217424 */ /* 0x000fe200078e00ff */
[----:B------:R-:W-:Y:S01]  /*2bf0*/  LOP3.LUT R31, R11, 0x7ff00000, RZ, 0xc0, !PT ;  /* 0x7ff000000b1f7812 */ /* 0x000fe200078ec0ff */
[----:B------:R-:W-:Y:S01]  /*2c00*/  BSSY.RECONVERGENT B1, `(.L_x_29) ;  /* 0x000004f000017945 */ /* 0x000fe20003800200 */
[----:B------:R-:W-:-:S03]  /*2c10*/  LOP3.LUT R34, R16, 0x7ff00000, RZ, 0xc0, !PT ;  /* 0x7ff0000010227812 */ /* 0x000fc600078ec0ff */
[----:B------:R-:W-:Y:S01]  /*2c20*/  @!P0 DMUL R26, R8, 8.98846567431157953865e+307 ;  /* 0x7fe00000081a8828 */ /* 0x000fe20000000000 */
[----:B------:R-:W-:-:S03]  /*2c30*/  ISETP.GE.U32.AND P1, PT, R31, R34, PT ;  /* 0x000000221f00720c */ /* 0x000fc60003f26070 */
[----:B------:R-:W-:Y:S02]  /*2c40*/  @!P2 LOP3.LUT R18, R9, 0x7ff00000, RZ, 0xc0, !PT ;  /* 0x7ff000000912a812 */ /* 0x000fe400078ec0ff */
[----:B------:R-:W0:Y:S01]  /*2c50*/  MUFU.RCP64H R15, R27 ;  /* 0x0000001b000f7308 */ /* 0x000e220000001800 */
[----:B------:R-:W-:Y:S02]  /*2c60*/  SEL R19, R33, 0x63400000, !P1 ;  /* 0x6340000021137807 */ /* 0x000fe40004800000 */
[----:B------:R-:W-:Y:S01]  /*2c70*/  @!P2 ISETP.GE.U32.AND P3, PT, R31, R18, PT ;  /* 0x000000121f00a20c */ /* 0x000fe20003f66070 */
[----:B------:R-:W-:Y:S01]  /*2c80*/  IMAD.MOV.U32 R18, RZ, RZ, R10 ;  /* 0x000000ffff127224 */ /* 0x000fe200078e000a */
[----:B------:R-:W-:Y:S02]  /*2c90*/  LOP3.LUT R19, R19, 0x800fffff, R11, 0xf8, !PT ;  /* 0x800fffff13137812 */ /* 0x000fe400078ef80b */
[----:B------:R-:W-:Y:S01]  /*2ca0*/  @!P0 LOP3.LUT R34, R27, 0x7ff00000, RZ, 0xc0, !PT ;  /* 0x7ff000001b228812 */ /* 0x000fe200078ec0ff */
[----:B0-----:R-:W-:-:S08]  /*2cb0*/  DFMA R12, R14, -R26, 1 ;  /* 0x3ff000000e0c742b */ /* 0x001fd0000000081a */
[----:B------:R-:W-:-:S08]  /*2cc0*/  DFMA R12, R12, R12, R12 ;  /* 0x0000000c0c0c722b */ /* 0x000fd0000000000c */
[----:B------:R-:W-:Y:S01]  /*2cd0*/  DFMA R12, R14, R12, R14 ;  /* 0x0000000c0e0c722b */ /* 0x000fe2000000000e */
[----:B------:R-:W-:Y:S01]  /*2ce0*/  @!P2 SEL R15, R33, 0x63400000, !P3 ;  /* 0x63400000210fa807 */ /* 0x000fe20005800000 */
[----:B------:R-:W-:-:S03]  /*2cf0*/  @!P2 IMAD.MOV.U32 R14, RZ, RZ, RZ ;  /* 0x000000ffff0ea224 */ /* 0x000fc600078e00ff */
[----:B------:R-:W-:-:S03]  /*2d00*/  @!P2 LOP3.LUT R15, R15, 0x80000000, R11, 0xf8, !PT ;  /* 0x800000000f0fa812 */ /* 0x000fc600078ef80b */
[----:B------:R-:W-:Y:S01]  /*2d10*/  DFMA R16, R12, -R26, 1 ;  /* 0x3ff000000c10742b */ /* 0x000fe2000000081a */
[----:B------:R-:W-:-:S06]  /*2d20*/  @!P2 LOP3.LUT R15, R15, 0x100000, RZ, 0xfc, !PT ;  /* 0x001000000f0fa812 */ /* 0x000fcc00078efcff */
[----:B------:R-:W-:Y:S02]  /*2d30*/  @!P2 DFMA R18, R18, 2, -R14 ;  /* 0x400000001212a82b */ /* 0x000fe4000000080e */
[----:B------:R-:W-:-:S08]  /*2d40*/  DFMA R16, R12, R16, R12 ;  /* 0x000000100c10722b */ /* 0x000fd0000000000c */
[----:B------:R-:W-:-:S08]  /*2d50*/  DMUL R14, R16, R18 ;  /* 0x00000012100e7228 */ /* 0x000fd00000000000 */
[----:B------:R-:W-:-:S08]  /*2d60*/  DFMA R12, R14, -R26, R18 ;  /* 0x8000001a0e0c722b */ /* 0x000fd00000000012 */
[----:B------:R-:W-:Y:S01]  /*2d70*/  DFMA R12, R16, R12, R14 ;  /* 0x0000000c100c722b */ /* 0x000fe2000000000e */
[----:B------:R-:W-:Y:S01]  /*2d80*/  IMAD.MOV.U32 R17, RZ, RZ, R31 ;  /* 0x000000ffff117224 */ /* 0x000fe200078e001f */
[----:B------:R-:W-:-:S05]  /*2d90*/  @!P2 LOP3.LUT R17, R19, 0x7ff00000, RZ, 0xc0, !PT ;  /* 0x7ff000001311a812 */ /* 0x000fca00078ec0ff */
[----:B------:R-:W-:-:S05]  /*2da0*/  VIADD R14, R17, 0xffffffff ;  /* 0xffffffff110e7836 */ /* 0x000fca0000000000 */
[----:B------:R-:W-:Y:S01]  /*2db0*/  ISETP.GT.U32.AND P0, PT, R14, 0x7feffffe, PT ;  /* 0x7feffffe0e00780c */ /* 0x000fe20003f04070 */
[----:B------:R-:W-:-:S05]  /*2dc0*/  VIADD R14, R34, 0xffffffff ;  /* 0xffffffff220e7836 */ /* 0x000fca0000000000 */
[----:B------:R-:W-:-:S13]  /*2dd0*/  ISETP.GT.U32.OR P0, PT, R14, 0x7feffffe, P0 ;  /* 0x7feffffe0e00780c */ /* 0x000fda0000704470 */
[----:B------:R-:W-:Y:S05]  /*2de0*/  @P0 BRA `(.L_x_30) ;  /* 0x00000000006c0947 */ /* 0x000fea0003800000 */
[----:B------:R-:W-:-:S04]  /*2df0*/  LOP3.LUT R14, R9, 0x7ff00000, RZ, 0xc0, !PT ;  /* 0x7ff00000090e7812 */ /* 0x000fc800078ec0ff */
[CC--:B------:R-:W-:Y:S02]  /*2e00*/  VIADDMNMX R10, R31.reuse, -R14.reuse, 0xb9600000, !PT ;  /* 0xb96000001f0a7446 */ /* 0x0c0fe4000780090e */
[----:B------:R-:W-:Y:S02]  /*2e10*/  ISETP.GE.U32.AND P0, PT, R31, R14, PT ;  /* 0x0000000e1f00720c */ /* 0x000fe40003f06070 */
[----:B------:R-:W-:Y:S02]  /*2e20*/  VIMNMX R10, PT, PT, R10, 0x46a00000, PT ;  /* 0x46a000000a0a7848 */ /* 0x000fe40003fe0100 */
[----:B------:R-:W-:-:S05]  /*2e30*/  SEL R33, R33, 0x63400000, !P0 ;  /* 0x6340000021217807 */ /* 0x000fca0004000000 */
[----:B------:R-:W-:Y:S02]  /*2e40*/  IMAD.IADD R16, R10, 0x1, -R33 ;  /* 0x000000010a107824 */ /* 0x000fe400078e0a21 */
[----:B------:R-:W-:Y:S02]  /*2e50*/  IMAD.MOV.U32 R10, RZ, RZ, RZ ;  /* 0x000000ffff0a7224 */ /* 0x000fe400078e00ff */
[----:B------:R-:W-:-:S06]  /*2e60*/  VIADD R11, R16, 0x7fe00000 ;  /* 0x7fe00000100b7836 */ /* 0x000fcc0000000000 */
[----:B------:R-:W-:-:S10]  /*2e70*/  DMUL R14, R12, R10 ;  /* 0x0000000a0c0e7228 */ /* 0x000fd40000000000 */
[----:B------:R-:W-:-:S13]  /*2e80*/  FSETP.GTU.AND P0, PT, |R15|, 1.469367938527859385e-39, PT ;  /* 0x001000000f00780b */ /* 0x000fda0003f0c200 */
[----:B------:R-:W-:Y:S05]  /*2e90*/  @P0 BRA `(.L_x_31) ;  /* 0x0000000000940947 */ /* 0x000fea0003800000 */
[----:B------:R-:W-:Y:S01]  /*2ea0*/  DFMA R18, R12, -R26, R18 ;  /* 0x8000001a0c12722b */ /* 0x000fe20000000012 */
[----:B------:R-:W-:-:S09]  /*2eb0*/  IMAD.MOV.U32 R10, RZ, RZ, RZ ;  /* 0x000000ffff0a7224 */ /* 0x000fd200078e00ff */
[C---:B------:R-:W-:Y:S02]  /*2ec0*/  FSETP.NEU.AND P0, PT, R19.reuse, RZ, PT ;  /* 0x000000ff1300720b */ /* 0x040fe40003f0d000 */
[----:B------:R-:W-:-:S04]  /*2ed0*/  LOP3.LUT R17, R19, 0x80000000, R9, 0x48, !PT ;  /* 0x8000000013117812 */ /* 0x000fc800078e4809 */
[----:B------:R-:W-:-:S07]  /*2ee0*/  LOP3.LUT R11, R17, R11, RZ, 0xfc, !PT ;  /* 0x0000000b110b7212 */ /* 0x000fce00078efcff */
[----:B------:R-:W-:Y:S05]  /*2ef0*/  @!P0 BRA `(.L_x_31) ;  /* 0x00000000007c8947 */ /* 0x000fea0003800000 */
[----:B------:R-:W-:Y:S01]  /*2f00*/  IMAD.MOV R9, RZ, RZ, -R16 ;  /* 0x000000ffff097224 */ /* 0x000fe200078e0a10 */
[----:B------:R-:W-:Y:S01]  /*2f10*/  DMUL.RP R10, R12, R10 ;  /* 0x0000000a0c0a7228 */ /* 0x000fe20000008000 */
[----:B------:R-:W-:-:S06]  /*2f20*/  IMAD.MOV.U32 R8, RZ, RZ, RZ ;  /* 0x000000ffff087224 */ /* 0x000fcc00078e00ff */
[----:B------:R-:W-:-:S03]  /*2f30*/  DFMA R8, R14, -R8, R12 ;  /* 0x800000080e08722b */ /* 0x000fc6000000000c */
[----:B------:R-:W-:-:S03]  /*2f40*/  LOP3.LUT R17, R11, R17, RZ, 0x3c, !PT ;  /* 0x000000110b117212 */ /* 0x000fc600078e3cff */
[----:B------:R-:W-:-:S04]  /*2f50*/  IADD3 R8, PT, PT, -R16, -0x43300000, RZ ;  /* 0xbcd0000010087810 */ /* 0x000fc80007ffe1ff */
[----:B------:R-:W-:-:S04]  /*2f60*/  FSETP.NEU.AND P0, PT, |R9|, R8, PT ;  /* 0x000000080900720b */ /* 0x000fc80003f0d200 */
[----:B------:R-:W-:Y:S02]  /*2f70*/  FSEL R14, R10, R14, !P0 ;  /* 0x0000000e0a0e7208 */ /* 0x000fe40004000000 */
[----:B------:R-:W-:Y:S01]  /*2f80*/  FSEL R15, R17, R15, !P0 ;  /* 0x0000000f110f7208 */ /* 0x000fe20004000000 */
[----:B------:R-:W-:Y:S06]  /*2f90*/  BRA `(.L_x_31) ;  /* 0x0000000000547947 */ /* 0x000fec0003800000 */
.L_x_30:
[----:B------:R-:W-:-:S14]  /*2fa0*/  DSETP.NAN.AND P0, PT, R10, R10, PT ;  /* 0x0000000a0a00722a */ /* 0x000fdc0003f08000 */
[----:B------:R-:W-:Y:S05]  /*2fb0*/  @P0 BRA `(.L_x_32) ;  /* 0x0000000000440947 */ /* 0x000fea0003800000 */
[----:B------:R-:W-:-:S14]  /*2fc0*/  DSETP.NAN.AND P0, PT, R8, R8, PT ;  /* 0x000000080800722a */ /* 0x000fdc0003f08000 */
[----:B------:R-:W-:Y:S05]  /*2fd0*/  @P0 BRA `(.L_x_33) ;  /* 0x0000000000300947 */ /* 0x000fea0003800000 */
[----:B------:R-:W-:Y:S01]  /*2fe0*/  ISETP.NE.AND P0, PT, R17, R34, PT ;  /* 0x000000221100720c */ /* 0x000fe20003f05270 */
[----:B------:R-:W-:Y:S02]  /*2ff0*/  IMAD.MOV.U32 R14, RZ, RZ, 0x0 ;  /* 0x00000000ff0e7424 */ /* 0x000fe400078e00ff */
[----:B------:R-:W-:-:S10]  /*3000*/  IMAD.MOV.U32 R15, RZ, RZ, -0x80000 ;  /* 0xfff80000ff0f7424 */ /* 0x000fd400078e00ff */
[----:B------:R-:W-:Y:S05]  /*3010*/  @!P0 BRA `(.L_x_31) ;  /* 0x0000000000348947 */ /* 0x000fea0003800000 */
[----:B------:R-:W-:Y:S02]  /*3020*/  ISETP.NE.AND P0, PT, R17, 0x7ff00000, PT ;  /* 0x7ff000001100780c */ /* 0x000fe40003f05270 */
[----:B------:R-:W-:Y:S02]  /*3030*/  LOP3.LUT R15, R11, 0x80000000, R9, 0x48, !PT ;  /* 0x800000000b0f7812 */ /* 0x000fe400078e4809 */
[----:B------:R-:W-:-:S13]  /*3040*/  ISETP.EQ.OR P0, PT, R34, RZ, !P0 ;  /* 0x000000ff2200720c */ /* 0x000fda0004702670 */
[----:B------:R-:W-:Y:S01]  /*3050*/  @P0 LOP3.LUT R8, R15, 0x7ff00000, RZ, 0xfc, !PT ;  /* 0x7ff000000f080812 */ /* 0x000fe200078efcff */
[----:B------:R-:W-:Y:S02]  /*3060*/  @!P0 IMAD.MOV.U32 R14, RZ, RZ, RZ ;  /* 0x000000ffff0e8224 */ /* 0x000fe400078e00ff */
[----:B------:R-:W-:Y:S02]  /*3070*/  @P0 IMAD.MOV.U32 R14, RZ, RZ, RZ ;  /* 0x000000ffff0e0224 */ /* 0x000fe400078e00ff */
[----:B------:R-:W-:Y:S01]  /*3080*/  @P0 IMAD.MOV.U32 R15, RZ, RZ, R8 ;  /* 0x000000ffff0f0224 */ /* 0x000fe200078e0008 */
[----:B------:R-:W-:Y:S06]  /*3090*/  BRA `(.L_x_31) ;  /* 0x0000000000147947 */ /* 0x000fec0003800000 */
.L_x_33:
[----:B------:R-:W-:Y:S01]  /*30a0*/  LOP3.LUT R15, R9, 0x80000, RZ, 0xfc, !PT ;  /* 0x00080000090f7812 */ /* 0x000fe200078efcff */
[----:B------:R-:W-:Y:S01]  /*30b0*/  IMAD.MOV.U32 R14, RZ, RZ, R8 ;  /* 0x000000ffff0e7224 */ /* 0x000fe200078e0008 */
[----:B------:R-:W-:Y:S06]  /*30c0*/  BRA `(.L_x_31) ;  /* 0x0000000000087947 */ /* 0x000fec0003800000 */
.L_x_32:
[----:B------:R-:W-:Y:S01]  /*30d0*/  LOP3.LUT R15, R11, 0x80000, RZ, 0xfc, !PT ;  /* 0x000800000b0f7812 */ /* 0x000fe200078efcff */
[----:B------:R-:W-:-:S07]  /*30e0*/  IMAD.MOV.U32 R14, RZ, RZ, R10 ;  /* 0x000000ffff0e7224 */ /* 0x000fce00078e000a */
.L_x_31:
[----:B------:R-:W-:Y:S05]  /*30f0*/  BSYNC.RECONVERGENT B1 ;  /* 0x0000000000017941 */ /* 0x000fea0003800200 */
.L_x_29:
[----:B------:R-:W-:Y:S02]  /*3100*/  IMAD.MOV.U32 R33, RZ, RZ, 0x0 ;  /* 0x00000000ff217424 */ /* 0x000fe400078e00ff */
[----:B------:R-:W-:Y:S02]  /*3110*/  IMAD.MOV.U32 R8, RZ, RZ, R14 ;  /* 0x000000ffff087224 */ /* 0x000fe400078e000e */
[----:B------:R-:W-:Y:S01]  /*3120*/  IMAD.MOV.U32 R9, RZ, RZ, R15 ;  /* 0x000000ffff097224 */ /* 0x000fe200078e000f */
[----:B------:R-:W-:Y:S06]  /*3130*/  RET.REL.NODEC R32 `(_Z9integrateddiPdS_ii) ;  /* 0xffffffcc20b07950 */ /* 0x000fec0003c3ffff */
        .type           $_Z9integrateddiPdS_ii$__internal_trig_reduction_slowpathd,@function
        .size           $_Z9integrateddiPdS_ii$__internal_trig_reduction_slowpathd,(.L_x_43 - $_Z9integrateddiPdS_ii$__internal_trig_reduction_slowpathd)
$_Z9integrateddiPdS_ii$__internal_trig_reduction_slowpathd:
[----:B------:R-:W-:Y:S01]  /*3140*/  SHF.R.U32.HI R10, RZ, 0x14, R13 ;  /* 0x00000014ff0a7819 */ /* 0x000fe2000001160d */
[----:B------:R-:W-:-:S03]  /*3150*/  IMAD.MOV.U32 R8, RZ, RZ, RZ ;  /* 0x000000ffff087224 */ /* 0x000fc600078e00ff */
[----:B------:R-:W-:-:S04]  /*3160*/  LOP3.LUT R9, R10, 0x7ff, RZ, 0xc0, !PT ;  /* 0x000007ff0a097812 */ /* 0x000fc800078ec0ff */
[----:B------:R-:W-:-:S13]  /*3170*/  ISETP.NE.AND P0, PT, R9, 0x7ff, PT ;  /* 0x000007ff0900780c */ /* 0x000fda0003f05270 */
[----:B------:R-:W-:Y:S05]  /*3180*/  @!P0 BRA `(.L_x_34) ;  /* 0x00000008004c8947 */ /* 0x000fea0003800000 */
[----:B------:R-:W-:Y:S01]  /*3190*/  VIADD R8, R9, 0xfffffc00 ;  /* 0xfffffc0009087836 */ /* 0x000fe20000000000 */
[----:B------:R-:W-:Y:S01]  /*31a0*/  BSSY.RECONVERGENT B1, `(.L_x_35) ;  /* 0x0000030000017945 */ /* 0x000fe20003800200 */
[----:B------:R-:W-:-:S03]  /*31b0*/  CS2R R32, SRZ ;  /* 0x0000000000207805 */ /* 0x000fc6000001ff00 */
[----:B------:R-:W-:Y:S02]  /*31c0*/  SHF.R.U32.HI R11, RZ, 0x6, R8 ;  /* 0x00000006ff0b7819 */ /* 0x000fe40000011608 */
[----:B------:R-:W-:Y:S02]  /*31d0*/  ISETP.GE.U32.AND P0, PT, R8, 0x80, PT ;  /* 0x000000800800780c */ /* 0x000fe40003f06070 */
[C---:B------:R-:W-:Y:S02]  /*31e0*/  IADD3 R14, PT, PT, -R11.reuse, 0x13, RZ ;  /* 0x000000130b0e7810 */ /* 0x040fe40007ffe1ff */
[----:B------:R-:W-:Y:S02]  /*31f0*/  IADD3 R18, PT, PT, -R11, 0xf, RZ ;  /* 0x0000000f0b127810 */ /* 0x000fe40007ffe1ff */
[----:B------:R-:W-:-:S04]  /*3200*/  SEL R14, R14, 0x12, P0 ;  /* 0x000000120e0e7807 */ /* 0x000fc80000000000 */
[----:B------:R-:W-:-:S13]  /*3210*/  ISETP.GE.AND P0, PT, R18, R14, PT ;  /* 0x0000000e1200720c */ /* 0x000fda0003f06270 */
[----:B------:R-:W-:Y:S05]  /*3220*/  @P0 BRA `(.L_x_36) ;  /* 0x00000000009c0947 */ /* 0x000fea0003800000 */
[----:B------:R-:W0:Y:S01]  /*3230*/  LDC.64 R8, c[0x0][0x358] ;  /* 0x0000d600ff087b82 */ /* 0x000e220000000a00 */
[C---:B------:R-:W-:Y:S01]  /*3240*/  SHF.L.U64.HI R15, R16.reuse, 0xb, R13 ;  /* 0x0000000b100f7819 */ /* 0x040fe2000001020d */
[----:B------:R-:W-:Y:S01]  /*3250*/  BSSY.RECONVERGENT B2, `(.L_x_37) ;  /* 0x0000023000027945 */ /* 0x000fe20003800200 */
[----:B------:R-:W-:Y:S01]  /*3260*/  IMAD.MOV.U32 R17, RZ, RZ, R18 ;  /* 0x000000ffff117224 */ /* 0x000fe200078e0012 */
[----:B------:R-:W-:Y:S01]  /*3270*/  IADD3 R19, PT, PT, RZ, -R11, -R14 ;  /* 0x8000000bff137210 */ /* 0x000fe20007ffe80e */
[----:B------:R-:W-:Y:S01]  /*3280*/  IMAD.SHL.U32 R16, R16, 0x800, RZ ;  /* 0x0000080010107824 */ /* 0x000fe200078e00ff */
[----:B------:R-:W-:Y:S01]  /*3290*/  LOP3.LUT R15, R15, 0x80000000, RZ, 0xfc, !PT ;  /* 0x800000000f0f7812 */ /* 0x000fe200078efcff */
[----:B------:R-:W-:Y:S01]  /*32a0*/  IMAD.MOV.U32 R18, RZ, RZ, RZ ;  /* 0x000000ffff127224 */ /* 0x000fe200078e00ff */
[----:B------:R-:W-:-:S07]  /*32b0*/  CS2R R32, SRZ ;  /* 0x0000000000207805 */ /* 0x000fce000001ff00 */
.L_x_38:
[----:B------:R-:W1:Y:S01]  /*32c0*/  LDC.64 R34, c[0x4][0x40] ;  /* 0x01001000ff227b82 */ /* 0x000e620000000a00 */
[----:B0-----:R-:W-:Y:S02]  /*32d0*/  R2UR UR6, R8 ;  /* 0x00000000080672ca */ /* 0x001fe400000e0000 */
[----:B------:R-:W-:Y:S01]  /*32e0*/  R2UR UR7, R9 ;  /* 0x00000000090772ca */ /* 0x000fe200000e0000 */
[----:B-1----:R-:W-:-:S12]  /*32f0*/  IMAD.WIDE R34, R17, 0x8, R34 ;  /* 0x0000000811227825 */ /* 0x002fd800078e0222 */
[----:B------:R-:W2:Y:S01]  /*3300*/  LDG.E.64.CONSTANT R34, desc[UR6][R34.64] ;  /* 0x0000000622227981 */ /* 0x000ea2000c1e9b00 */
[----:B------:R-:W-:Y:S02]  /*3310*/  IMAD.MOV.U32 R36, RZ, RZ, R32 ;  /* 0x000000ffff247224 */ /* 0x000fe400078e0020 */
[----:B------:R-:W-:Y:S02]  /*3320*/  IMAD.MOV.U32 R37, RZ, RZ, R33 ;  /* 0x000000ffff257224 */ /* 0x000fe400078e0021 */
[----:B------:R-:W-:Y:S02]  /*3330*/  VIADD R19, R19, 0x1 ;  /* 0x0000000113137836 */ /* 0x000fe40000000000 */
[C---:B------:R-:W-:Y:S02]  /*3340*/  IMAD R33, R18.reuse, 0x8, R1 ;  /* 0x0000000812217824 */ /* 0x040fe400078e0201 */
[----:B------:R-:W-:Y:S02]  /*3350*/  VIADD R18, R18, 0x1 ;  /* 0x0000000112127836 */ /* 0x000fe40000000000 */
[----:B------:R-:W-:-:S02]  /*3360*/  VIADD R17, R17, 0x1 ;  /* 0x0000000111117836 */ /* 0x000fc40000000000 */
[----:B--2---:R-:W-:-:S04]  /*3370*/  IMAD.WIDE.U32 R36, P2, R34, R16, R36 ;  /* 0x0000001022247225 */ /* 0x004fc80007840024 */
[----:B------:R-:W-:Y:S02]  /*3380*/  IMAD R31, R34, R15, RZ ;  /* 0x0000000f221f7224 */ /* 0x000fe400078e02ff */
[----:B------:R-:W-:-:S03]  /*3390*/  IMAD R32, R35, R16, RZ ;  /* 0x0000001023207224 */ /* 0x000fc600078e02ff */
[----:B------:R-:W-:-:S04]  /*33a0*/  IADD3 R31, P0, PT, R31, R37, RZ ;  /* 0x000000251f1f7210 */ /* 0x000fc80007f1e0ff */
[----:B------:R-:W-:Y:S01]  /*33b0*/  IADD3 R37, P1, PT, R32, R31, RZ ;  /* 0x0000001f20257210 */ /* 0x000fe20007f3e0ff */
[----:B------:R-:W-:-:S04]  /*33c0*/  IMAD.HI.U32 R31, R34, R15, RZ ;  /* 0x0000000f221f7227 */ /* 0x000fc800078e00ff */
[----:B------:R-:W-:Y:S01]  /*33d0*/  IMAD.X R31, RZ, RZ, R31, P2 ;  /* 0x000000ffff1f7224 */ /* 0x000fe200010e061f */
[----:B------:R0:W-:Y:S01]  /*33e0*/  STL.64 [R33], R36 ;  /* 0x0000002421007387 */ /* 0x0001e20000100a00 */
[----:B------:R-:W-:-:S04]  /*33f0*/  IMAD.HI.U32 R32, R35, R16, RZ ;  /* 0x0000001023207227 */ /* 0x000fc800078e00ff */
[----:B------:R-:W-:Y:S01]  /*3400*/  IMAD.HI.U32 R34, R35, R15, RZ ;  /* 0x0000000f23227227 */ /* 0x000fe200078e00ff */
[----:B------:R-:W-:-:S03]  /*3410*/  IADD3.X R31, P0, PT, R32, R31, RZ, P0, !PT ;  /* 0x0000001f201f7210 */ /* 0x000fc6000071e4ff */
[----:B------:R-:W-:Y:S02]  /*3420*/  IMAD R32, R35, R15, RZ ;  /* 0x0000000f23207224 */ /* 0x000fe400078e02ff */
[----:B------:R-:W-:Y:S01]  /*3430*/  IMAD.X R34, RZ, RZ, R34, P0 ;  /* 0x000000ffff227224 */ /* 0x000fe200000e0622 */
[----:B------:R-:W-:Y:S02]  /*3440*/  ISETP.NE.AND P0, PT, R19, -0xf, PT ;  /* 0xfffffff11300780c */ /* 0x000fe40003f05270 */
[----:B------:R-:W-:-:S05]  /*3450*/  IADD3.X R32, P1, PT, R32, R31, RZ, P1, !PT ;  /* 0x0000001f20207210 */ /* 0x000fca0000f3e4ff */
[----:B0-----:R-:W-:-:S06]  /*3460*/  IMAD.X R33, RZ, RZ, R34, P1 ;  /* 0x000000ffff217224 */ /* 0x001fcc00008e0622 */
[----:B------:R-:W-:Y:S05]  /*3470*/  @P0 BRA `(.L_x_38) ;  /* 0xfffffffc00900947 */ /* 0x000fea000383ffff */
[----:B------:R-:W-:Y:S05]  /*3480*/  BSYNC.RECONVERGENT B2 ;  /* 0x0000000000027941 */ /* 0x000fea0003800200 */
.L_x_37:
[----:B------:R-:W-:-:S07]  /*3490*/  IMAD.MOV.U32 R18, RZ, RZ, R14 ;  /* 0x000000ffff127224 */ /* 0x000fce00078e000e */
.L_x_36:
[----:B------:R-:W-:Y:S05]  /*34a0*/  BSYNC.RECONVERGENT B1 ;  /* 0x0000000000017941 */ /* 0x000fea0003800200 */
.L_x_35:
[----:B------:R-:W-:Y:S01]  /*34b0*/  LOP3.LUT P0, R17, R10, 0x3f, RZ, 0xc0, !PT ;  /* 0x0000003f0a117812 */ /* 0x000fe2000780c0ff */
[----:B------:R-:W-:-:S04]  /*34c0*/  IMAD.IADD R8, R11, 0x1, R18 ;  /* 0x000000010b087824 */ /* 0x000fc800078e0212 */
[----:B------:R-:W-:-:S05]  /*34d0*/  IMAD.U32 R31, R8, 0x8, R1 ;  /* 0x00000008081f7824 */ /* 0x000fca00078e0001 */
[----:B------:R0:W-:Y:S04]  /*34e0*/  STL.64 [R31+-0x78], R32 ;  /* 0xffff88201f007387 */ /* 0x0001e80000100a00 */
[----:B------:R-:W2:Y:S04]  /*34f0*/  @P0 LDL.64 R14, [R1+0x8] ;  /* 0x00000800010e0983 */ /* 0x000ea80000100a00 */
[----:B------:R-:W3:Y:S04]  /*3500*/  LDL.64 R8, [R1+0x10] ;  /* 0x0000100001087983 */ /* 0x000ee80000100a00 */
[----:B------:R-:W0:Y:S01]  /*3510*/  LDL.64 R10, [R1+0x18] ;  /* 0x00001800010a7983 */ /* 0x000e220000100a00 */
[----:B------:R-:W-:Y:S01]  /*3520*/  BSSY.RECONVERGENT B1, `(.L_x_39) ;  /* 0x0000035000017945 */ /* 0x000fe20003800200 */
[----:B--2---:R-:W-:-:S02]  /*3530*/  @P0 SHF.R.U64 R36, R14, 0x1, R15 ;  /* 0x000000010e240819 */ /* 0x004fc4000000120f */
[----:B------:R-:W-:Y:S02]  /*3540*/  @P0 SHF.R.U32.HI R34, RZ, 0x1, R15 ;  /* 0x00000001ff220819 */ /* 0x000fe4000001160f */
[----:B------:R-:W-:Y:S02]  /*3550*/  @P0 LOP3.LUT R15, R17, 0x3f, RZ, 0x3c, !PT ;  /* 0x0000003f110f0812 */ /* 0x000fe400078e3cff */
[----:B---3--:R-:W-:Y:S02]  /*3560*/  @P0 SHF.L.U32 R19, R8, R17, RZ ;  /* 0x0000001108130219 */ /* 0x008fe400000006ff */
[----:B------:R-:W-:Y:S02]  /*3570*/  @P0 SHF.R.U64 R36, R36, R15, R34 ;  /* 0x0000000f24240219 */ /* 0x000fe40000001222 */
[--C-:B------:R-:W-:Y:S02]  /*3580*/  @P0 SHF.R.U32.HI R14, RZ, 0x1, R9.reuse ;  /* 0x00000001ff0e0819 */ /* 0x100fe40000011609 */
[----:B------:R-:W-:-:S02]  /*3590*/  @P0 SHF.R.U64 R16, R8, 0x1, R9 ;  /* 0x0000000108100819 */ /* 0x000fc40000001209 */
[----:B------:R-:W-:Y:S02]  /*35a0*/  @P0 SHF.L.U64.HI R18, R8, R17, R9 ;  /* 0x0000001108120219 */ /* 0x000fe40000010209 */
[----:B------:R-:W-:Y:S02]  /*35b0*/  @P0 LOP3.LUT R8, R19, R36, RZ, 0xfc, !PT ;  /* 0x0000002413080212 */ /* 0x000fe400078efcff */
[----:B------:R-:W-:Y:S02]  /*35c0*/  @P0 SHF.R.U32.HI R19, RZ, R15, R34 ;  /* 0x0000000fff130219 */ /* 0x000fe40000011622 */
[----:B0-----:R-:W-:Y:S02]  /*35d0*/  @P0 SHF.L.U32 R31, R10, R17, RZ ;  /* 0x000000110a1f0219 */ /* 0x001fe400000006ff */
[----:B------:R-:W-:Y:S02]  /*35e0*/  @P0 SHF.R.U64 R16, R16, R15, R14 ;  /* 0x0000000f10100219 */ /* 0x000fe4000000120e */
[----:B------:R-:W-:-:S02]  /*35f0*/  @P0 LOP3.LUT R9, R18, R19, RZ, 0xfc, !PT ;  /* 0x0000001312090212 */ /* 0x000fc400078efcff */
[----:B------:R-:W-:Y:S02]  /*3600*/  @P0 SHF.L.U64.HI R17, R10, R17, R11 ;  /* 0x000000110a110219 */ /* 0x000fe4000001020b */
[----:B------:R-:W-:Y:S02]  /*3610*/  @P0 LOP3.LUT R10, R31, R16, RZ, 0xfc, !PT ;  /* 0x000000101f0a0212 */ /* 0x000fe400078efcff */
[----:B------:R-:W-:Y:S01]  /*3620*/  @P0 SHF.R.U32.HI R16, RZ, R15, R14 ;  /* 0x0000000fff100219 */ /* 0x000fe2000001160e */
[C---:B------:R-:W-:Y:S01]  /*3630*/  IMAD.SHL.U32 R14, R8.reuse, 0x4, RZ ;  /* 0x00000004080e7824 */ /* 0x040fe200078e00ff */
[----:B------:R-:W-:Y:S02]  /*3640*/  SHF.L.U64.HI R8, R8, 0x2, R9 ;  /* 0x0000000208087819 */ /* 0x000fe40000010209 */
[----:B------:R-:W-:Y:S02]  /*3650*/  @P0 LOP3.LUT R11, R17, R16, RZ, 0xfc, !PT ;  /* 0x00000010110b0212 */ /* 0x000fe400078efcff */
[----:B------:R-:W-:-:S02]  /*3660*/  SHF.L.W.U32.HI R9, R9, 0x2, R10 ;  /* 0x0000000209097819 */ /* 0x000fc40000010e0a */
[----:B------:R-:W-:Y:S02]  /*3670*/  IADD3 RZ, P0, PT, RZ, -R14, RZ ;  /* 0x8000000effff7210 */ /* 0x000fe40007f1e0ff */
[----:B------:R-:W-:Y:S02]  /*3680*/  LOP3.LUT R15, RZ, R8, RZ, 0x33, !PT ;  /* 0x00000008ff0f7212 */ /* 0x000fe400078e33ff */
[----:B------:R-:W-:Y:S02]  /*3690*/  SHF.L.W.U32.HI R10, R10, 0x2, R11 ;  /* 0x000000020a0a7819 */ /* 0x000fe40000010e0b */
[----:B------:R-:W-:Y:S02]  /*36a0*/  LOP3.LUT R16, RZ, R9, RZ, 0x33, !PT ;  /* 0x00000009ff107212 */ /* 0x000fe400078e33ff */
[----:B------:R-:W-:Y:S02]  /*36b0*/  IADD3.X R15, P0, PT, RZ, R15, RZ, P0, !PT ;  /* 0x0000000fff0f7210 */ /* 0x000fe4000071e4ff */
[----:B------:R-:W-:-:S02]  /*36c0*/  LOP3.LUT R17, RZ, R10, RZ, 0x33, !PT ;  /* 0x0000000aff117212 */ /* 0x000fc400078e33ff */
[----:B------:R-:W-:Y:S02]  /*36d0*/  IADD3.X R16, P1, PT, RZ, R16, RZ, P0, !PT ;  /* 0x00000010ff107210 */ /* 0x000fe4000073e4ff */
[----:B------:R-:W-:-:S03]  /*36e0*/  ISETP.GT.U32.AND P2, PT, R9, -0x1, PT ;  /* 0xffffffff0900780c */ /* 0x000fc60003f44070 */
[----:B------:R-:W-:Y:S01]  /*36f0*/  IMAD.X R17, RZ, RZ, R17, P1 ;  /* 0x000000ffff117224 */ /* 0x000fe200008e0611 */
[----:B------:R-:W-:-:S04]  /*3700*/  ISETP.GT.AND.EX P0, PT, R10, -0x1, PT, P2 ;  /* 0xffffffff0a00780c */ /* 0x000fc80003f04320 */
[----:B------:R-:W-:Y:S02]  /*3710*/  SEL R17, R10, R17, P0 ;  /* 0x000000110a117207 */ /* 0x000fe40000000000 */
[----:B------:R-:W-:Y:S02]  /*3720*/  SEL R18, R9, R16, P0 ;  /* 0x0000001009127207 */ /* 0x000fe40000000000 */
[----:B------:R-:W-:-:S04]  /*3730*/  ISETP.NE.U32.AND P1, PT, R17, RZ, PT ;  /* 0x000000ff1100720c */ /* 0x000fc80003f25070 */
[----:B------:R-:W-:Y:S01]  /*3740*/  SEL R9, R18, R17, !P1 ;  /* 0x0000001112097207 */ /* 0x000fe20004800000 */
[----:B------:R-:W-:-:S05]  /*3750*/  @!P0 IMAD.MOV R14, RZ, RZ, -R14 ;  /* 0x000000ffff0e8224 */ /* 0x000fca00078e0a0e */
[----:B------:R-:W0:Y:S02]  /*3760*/  FLO.U32 R9, R9 ;  /* 0x0000000900097300 */ /* 0x000e2400000e0000 */
[C---:B0-----:R-:W-:Y:S02]  /*3770*/  IADD3 R19, PT, PT, -R9.reuse, 0x1f, RZ ;  /* 0x0000001f09137810 */ /* 0x041fe40007ffe1ff */
[----:B------:R-:W-:-:S03]  /*3780*/  IADD3 R16, PT, PT, -R9, 0x3f, RZ ;  /* 0x0000003f09107810 */ /* 0x000fc60007ffe1ff */
[----:B------:R-:W-:Y:S01]  /*3790*/  @P1 IMAD.MOV R16, RZ, RZ, R19 ;  /* 0x000000ffff101224 */ /* 0x000fe200078e0213 */
[----:B------:R-:W-:-:S04]  /*37a0*/  SEL R19, R8, R15, P0 ;  /* 0x0000000f08137207 */ /* 0x000fc80000000000 */
[----:B------:R-:W-:-:S13]  /*37b0*/  ISETP.NE.AND P1, PT, R16, RZ, PT ;  /* 0x000000ff1000720c */ /* 0x000fda0003f25270 */
[----:B------:R-:W-:Y:S05]  /*37c0*/  @!P1 BRA `(.L_x_40) ;  /* 0x0000000000289947 */ /* 0x000fea0003800000 */
[----:B------:R-:W-:Y:S02]  /*37d0*/  LOP3.LUT R9, R16, 0x3f, RZ, 0xc0, !PT ;  /* 0x0000003f10097812 */ /* 0x000fe400078ec0ff */
[--C-:B------:R-:W-:Y:S02]  /*37e0*/  SHF.R.U64 R15, R14, 0x1, R19.reuse ;  /* 0x000000010e0f7819 */ /* 0x100fe40000001213 */
[----:B------:R-:W-:Y:S02]  /*37f0*/  SHF.R.U32.HI R19, RZ, 0x1, R19 ;  /* 0x00000001ff137819 */ /* 0x000fe40000011613 */
[----:B------:R-:W-:Y:S02]  /*3800*/  LOP3.LUT R8, R16, 0x3f, RZ, 0xc, !PT ;  /* 0x0000003f10087812 */ /* 0x000fe400078e0cff */
[CC--:B------:R-:W-:Y:S02]  /*3810*/  SHF.L.U64.HI R17, R18.reuse, R9.reuse, R17 ;  /* 0x0000000912117219 */ /* 0x0c0fe40000010211 */
[----:B------:R-:W-:-:S02]  /*3820*/  SHF.L.U32 R9, R18, R9, RZ ;  /* 0x0000000912097219 */ /* 0x000fc400000006ff */
[-CC-:B------:R-:W-:Y:S02]  /*3830*/  SHF.R.U64 R18, R15, R8.reuse, R19.reuse ;  /* 0x000000080f127219 */ /* 0x180fe40000001213 */
[----:B------:R-:W-:Y:S02]  /*3840*/  SHF.R.U32.HI R8, RZ, R8, R19 ;  /* 0x00000008ff087219 */ /* 0x000fe40000011613 */
[----:B------:R-:W-:Y:S02]  /*3850*/  LOP3.LUT R18, R9, R18, RZ, 0xfc, !PT ;  /* 0x0000001209127212 */ /* 0x000fe400078efcff */
[----:B------:R-:W-:-:S07]  /*3860*/  LOP3.LUT R17, R17, R8, RZ, 0xfc, !PT ;  /* 0x0000000811117212 */ /* 0x000fce00078efcff */
.L_x_40:
[----:B------:R-:W-:Y:S05]  /*3870*/  BSYNC.RECONVERGENT B1 ;  /* 0x0000000000017941 */ /* 0x000fea0003800200 */
.L_x_39:
[----:B------:R-:W-:Y:S01]  /*3880*/  IMAD.WIDE.U32 R14, R18, 0x2168c235, RZ ;  /* 0x2168c235120e7825 */ /* 0x000fe200078e00ff */
[----:B------:R-:W-:-:S03]  /*3890*/  SHF.R.U32.HI R11, RZ, 0x1e, R11 ;  /* 0x0000001eff0b7819 */ /* 0x000fc6000001160b */
[----:B------:R-:W-:Y:S01]  /*38a0*/  IMAD.MOV.U32 R8, RZ, RZ, R15 ;  /* 0x000000ffff087224 */ /* 0x000fe200078e000f */
[----:B------:R-:W-:Y:S01]  /*38b0*/  IADD3 RZ, P1, PT, R14, R14, RZ ;  /* 0x0000000e0eff7210 */ /* 0x000fe20007f3e0ff */
[----:B------:R-:W-:Y:S02]  /*38c0*/  IMAD.MOV.U32 R9, RZ, RZ, RZ ;  /* 0x000000ffff097224 */ /* 0x000fe400078e00ff */
[----:B------:R-:W-:-:S04]  /*38d0*/  IMAD.HI.U32 R15, R17, -0x36f0255e, RZ ;  /* 0xc90fdaa2110f7827 */ /* 0x000fc800078e00ff */
[----:B------:R-:W-:-:S04]  /*38e0*/  IMAD.WIDE.U32 R8, R18, -0x36f0255e, R8 ;  /* 0xc90fdaa212087825 */ /* 0x000fc800078e0008 */
[----:B------:R-:W-:-:S04]  /*38f0*/  IMAD.WIDE.U32 R8, P2, R17, 0x2168c235, R8 ;  /* 0x2168c23511087825 */ /* 0x000fc80007840008 */
[----:B------:R-:W-:Y:S01]  /*3900*/  IMAD R17, R17, -0x36f0255e, RZ ;  /* 0xc90fdaa211117824 */ /* 0x000fe200078e02ff */
[----:B------:R-:W-:Y:S01]  /*3910*/  IADD3.X RZ, P1, PT, R8, R8, RZ, P1, !PT ;  /* 0x0000000808ff7210 */ /* 0x000fe20000f3e4ff */
[----:B------:R-:W-:-:S03]  /*3920*/  IMAD.X R14, RZ, RZ, R15, P2 ;  /* 0x000000ffff0e7224 */ /* 0x000fc600010e060f */
[----:B------:R-:W-:-:S04]  /*3930*/  IADD3 R9, P2, PT, R17, R9, RZ ;  /* 0x0000000911097210 */ /* 0x000fc80007f5e0ff */
[C---:B------:R-:W-:Y:S01]  /*3940*/  ISETP.GT.U32.AND P3, PT, R9.reuse, RZ, PT ;  /* 0x000000ff0900720c */ /* 0x040fe20003f64070 */
[----:B------:R-:W-:Y:S01]  /*3950*/  IMAD.X R14, RZ, RZ, R14, P2 ;  /* 0x000000ffff0e7224 */ /* 0x000fe200010e060e */
[----:B------:R-:W-:-:S04]  /*3960*/  IADD3.X R8, P2, PT, R9, R9, RZ, P1, !PT ;  /* 0x0000000909087210 */ /* 0x000fc80000f5e4ff */
[C---:B------:R-:W-:Y:S01]  /*3970*/  ISETP.GT.AND.EX P1, PT, R14.reuse, RZ, PT, P3 ;  /* 0x000000ff0e00720c */ /* 0x040fe20003f24330 */
[----:B------:R-:W-:-:S03]  /*3980*/  IMAD.X R15, R14, 0x1, R14, P2 ;  /* 0x000000010e0f7824 */ /* 0x000fc600010e060e */
[----:B------:R-:W-:Y:S02]  /*3990*/  SEL R8, R8, R9, P1 ;  /* 0x0000000908087207 */ /* 0x000fe40000800000 */
[----:B------:R-:W-:Y:S02]  /*39a0*/  SEL R15, R15, R14, P1 ;  /* 0x0000000e0f0f7207 */ /* 0x000fe40000800000 */
[----:B------:R-:W-:Y:S02]  /*39b0*/  IADD3 R8, P2, PT, R8, 0x1, RZ ;  /* 0x0000000108087810 */ /* 0x000fe40007f5e0ff */
[----:B------:R-:W-:Y:S02]  /*39c0*/  SEL R9, RZ, 0xffffffff, !P1 ;  /* 0xffffffffff097807 */ /* 0x000fe40004800000 */
[----:B------:R-:W-:Y:S01]  /*39d0*/  LOP3.LUT P1, R13, R13, 0x80000000, RZ, 0xc0, !PT ;  /* 0x800000000d0d7812 */ /* 0x000fe2000782c0ff */
[----:B------:R-:W-:Y:S02]  /*39e0*/  IMAD.X R15, RZ, RZ, R15, P2 ;  /* 0x000000ffff0f7224 */ /* 0x000fe400010e060f */
[----:B------:R-:W-:Y:S01]  /*39f0*/  IMAD.IADD R9, R9, 0x1, -R16 ;  /* 0x0000000109097824 */ /* 0x000fe200078e0a10 */
[----:B------:R-:W-:-:S02]  /*3a00*/  @!P0 LOP3.LUT R13, R13, 0x80000000, RZ, 0x3c, !PT ;  /* 0x800000000d0d8812 */ /* 0x000fc400078e3cff */
[----:B------:R-:W-:Y:S01]  /*3a10*/  SHF.R.U64 R8, R8, 0xa, R15 ;  /* 0x0000000a08087819 */ /* 0x000fe2000000120f */
[----:B------:R-:W-:-:S03]  /*3a20*/  IMAD.SHL.U32 R9, R9, 0x100000, RZ ;  /* 0x0010000009097824 */ /* 0x000fc600078e00ff */
[----:B------:R-:W-:-:S04]  /*3a30*/  IADD3 R8, P2, PT, R8, 0x1, RZ ;  /* 0x0000000108087810 */ /* 0x000fc80007f5e0ff */
[----:B------:R-:W-:-:S04]  /*3a40*/  LEA.HI.X R15, R15, RZ, RZ, 0x16, P2 ;  /* 0x000000ff0f0f7211 */ /* 0x000fc800010fb4ff */
[--C-:B------:R-:W-:Y:S02]  /*3a50*/  SHF.R.U64 R16, R8, 0x1, R15.reuse ;  /* 0x0000000108107819 */ /* 0x100fe4000000120f */
[----:B------:R-:W-:Y:S02]  /*3a60*/  SHF.R.U32.HI R14, RZ, 0x1, R15 ;  /* 0x00000001ff0e7819 */ /* 0x000fe4000001160f */
[----:B------:R-:W-:Y:S02]  /*3a70*/  IADD3 R16, P2, P3, RZ, RZ, R16 ;  /* 0x000000ffff107210 */ /* 0x000fe40007b5e010 */
[----:B------:R-:W-:Y:S02]  /*3a80*/  LEA.HI R8, R10, R11, RZ, 0x1 ;  /* 0x0000000b0a087211 */ /* 0x000fe400078f08ff */
[----:B------:R-:W-:-:S03]  /*3a90*/  IADD3.X R10, PT, PT, R9, 0x3fe00000, R14, P2, P3 ;  /* 0x3fe00000090a7810 */ /* 0x000fc600017e640e */
[----:B------:R-:W-:Y:S01]  /*3aa0*/  @P1 IMAD.MOV R8, RZ, RZ, -R8 ;  /* 0x000000ffff081224 */ /* 0x000fe200078e0a08 */
[----:B------:R-:W-:-:S07]  /*3ab0*/  LOP3.LUT R13, R10, R13, RZ, 0xfc, !PT ;  /* 0x0000000d0a0d7212 */ /* 0x000fce00078efcff */
.L_x_34:
[----:B------:R-:W-:Y:S02]  /*3ac0*/  IMAD.MOV.U32 R33, RZ, RZ, R13 ;  /* 0x000000ffff217224 */ /* 0x000fe400078e000d */
[----:B------:R-:W-:Y:S02]  /*3ad0*/  IMAD.MOV.U32 R13, RZ, RZ, 0x0 ;  /* 0x00000000ff0d7424 */ /* 0x000fe400078e00ff */
[----:B------:R-:W-:Y:S02]  /*3ae0*/  IMAD.MOV.U32 R32, RZ, RZ, R16 ;  /* 0x000000ffff207224 */ /* 0x000fe400078e0010 */
[----:B------:R-:W-:Y:S05]  /*3af0*/  RET.REL.NODEC R12 `(_Z9integrateddiPdS_ii) ;  /* 0xffffffc40c407950 */ /* 0x000fea0003c3ffff */
.L_x_41:
[----:B------:R-:W-:-:S00]  /*3b00*/  BRA `(.L_x_41) ;  /* 0xfffffffc00fc7947 */ /* 0x000fc0000383ffff */
[----:B------:R-:W-:-:S00]  /*3b10*/  NOP ;  /* 0x0000000000007918 */ /* 0x000fc00000000000 */
        /* <DEDUP_REMOVED lines=14> */
.L_x_43:


//--------------------- .nv.global.init           --------------------------
	.section	.nv.global.init,"aw",@progbits
	.align	16
.nv.global.init:
	.type		__cudart_sin_cos_coeffs,@object
	.size		__cudart_sin_cos_coeffs,(__cudart_i2opi_d - __cudart_sin_cos_coeffs)
__cudart_sin_cos_coeffs:
        /*0000*/ 	.byte	0x46, 0xd2, 0xb0, 0x2c, 0xf1, 0xe5, 0x5a, 0xbe, 0x92, 0xe3, 0xac, 0x69, 0xe3, 0x1d, 0xc7, 0x3e
        /*0010*/ 	.byte	0xa1, 0x62, 0xdb, 0x19, 0xa0, 0x01, 0x2a, 0xbf, 0x18, 0x08, 0x11, 0x11, 0x11, 0x11, 0x81, 0x3f
        /*0020*/ 	.byte	0x54, 0x55, 0x55, 0x55, 0x55, 0x55, 0xc5, 0xbf, 0x00, 0x00, 0x00, 0x00, 0x00, 0x00, 0x00, 0x00
        /*0030*/ 	.byte	0x00, 0x00, 0x00, 0x00, 0x00, 0x00, 0x00, 0x00, 0x64, 0x81, 0xfd, 0x20, 0x83, 0xff, 0xa8, 0xbd
        /*0040*/ 	.byte	0x28, 0x85, 0xef, 0xc1, 0xa7, 0xee, 0x21, 0x3e, 0xd9, 0xe6, 0x06, 0x8e, 0x4f, 0x7e, 0x92, 0xbe
        /*0050*/ 	.byte	0xe9, 0xbc, 0xdd, 0x19, 0xa0, 0x01, 0xfa, 0x3e, 0x47, 0x5d, 0xc1, 0x16, 0x6c, 0xc1, 0x56, 0xbf
        /*0060*/ 	.byte	0x51, 0x55, 0x55, 0x55, 0x55, 0x55, 0xa5, 0x3f, 0x00, 0x00, 0x00, 0x00, 0x00, 0x00, 0xe0, 0xbf
        /*0070*/ 	.byte	0x00, 0x00, 0x00, 0x00, 0x00, 0x00, 0xf0, 0x3f, 0x00, 0x00, 0x00, 0x00, 0x00, 0x00, 0x00, 0x00
	.type		__cudart_i2opi_d,@object
	.size		__cudart_i2opi_d,(mrg32k3aM1SubSeq - __cudart_i2opi_d)
__cudart_i2opi_d:
        /* <DEDUP_REMOVED lines=9> */
	.type		mrg32k3aM1SubSeq,@object
	.size		mrg32k3aM1SubSeq,(mrg32k3aM2SubSeq - mrg32k3aM1SubSeq)
mrg32k3aM1SubSeq:
        /* <DEDUP_REMOVED lines=126> */
	.type		mrg32k3aM2SubSeq,@object
	.size		mrg32k3aM2SubSeq,(mrg32k3aM1 - mrg32k3aM2SubSeq)
mrg32k3aM2SubSeq:
        /* <DEDUP_REMOVED lines=126> */
	.type		mrg32k3aM1,@object
	.size		mrg32k3aM1,(mrg32k3aM1Seq - mrg32k3aM1)
mrg32k3aM1:
        /* <DEDUP_REMOVED lines=144> */
	.type		mrg32k3aM1Seq,@object
	.size		mrg32k3aM1Seq,(mrg32k3aM2 - mrg32k3aM1Seq)
mrg32k3aM1Seq:
        /* <DEDUP_REMOVED lines=144> */
	.type		mrg32k3aM2,@object
	.size		mrg32k3aM2,(mrg32k3aM2Seq - mrg32k3aM2)
mrg32k3aM2:
        /* <DEDUP_REMOVED lines=144> */
	.type		mrg32k3aM2Seq,@object
	.size		mrg32k3aM2Seq,(precalc_xorwow_matrix - mrg32k3aM2Seq)
mrg32k3aM2Seq:
        /* <DEDUP_REMOVED lines=144> */
	.type		precalc_xorwow_matrix,@object
	.size		precalc_xorwow_matrix,(precalc_xorwow_offset_matrix - precalc_xorwow_matrix)
precalc_xorwow_matrix:
        /* <DEDUP_REMOVED lines=6400> */
	.type		precalc_xorwow_offset_matrix,@object
	.size		precalc_xorwow_offset_matrix,(.L_1 - precalc_xorwow_offset_matrix)
precalc_xorwow_offset_matrix:
        /* <DEDUP_REMOVED lines=6400> */
.L_1:


//--------------------- .nv.shared.reserved.0     --------------------------
	.section	.nv.shared.reserved.0,"aw",@nobits
	.weak		__nv_reservedSMEM_offset_0_alias
	.size		__nv_reservedSMEM_offset_0_alias, 0, 64
	.other		__nv_reservedSMEM_offset_0_alias,@"STO_CUDA_RESERVED_SHARED STV_DEFAULT"
__nv_reservedSMEM_offset_0_alias:
	.zero		0
	.zero		64


//--------------------- .nv.constant0._Z9integrateddiPdS_ii --------------------------
	.section	.nv.constant0._Z9integrateddiPdS_ii,"a",@progbits
	.sectionflags	@""
	.align	4
.nv.constant0._Z9integrateddiPdS_ii:
	.zero		944


//--------------------- SYMBOLS --------------------------

	.type		.nv.reservedSmem.offset0,@object
	.size		.nv.reservedSmem.offset0,0x4
